//
// Generated by NVIDIA NVVM Compiler
//
// Compiler Build ID: CL-36424714
// Cuda compilation tools, release 13.0, V13.0.88
// Based on NVVM 20.0.0
//

.version 9.0
.target sm_100
.address_size 64

	// .globl	_Z11mexican_hatPffff
// _ZZ28cross_correlate_with_waveletPfS_S_iiE10sh_wavelet has been demoted

.visible .entry _Z11mexican_hatPffff(
	.param .u64 .ptr .align 1 _Z11mexican_hatPffff_param_0,
	.param .f32 _Z11mexican_hatPffff_param_1,
	.param .f32 _Z11mexican_hatPffff_param_2,
	.param .f32 _Z11mexican_hatPffff_param_3
)
{
	.reg .b32 	%r<7>;
	.reg .b32 	%f<27>;
	.reg .b64 	%rd<5>;
	.reg .b64 	%fd<12>;

	ld.param.u64 	%rd1, [_Z11mexican_hatPffff_param_0];
	ld.param.f32 	%f1, [_Z11mexican_hatPffff_param_1];
	ld.param.f32 	%f2, [_Z11mexican_hatPffff_param_2];
	ld.param.f32 	%f3, [_Z11mexican_hatPffff_param_3];
	cvta.to.global.u64 	%rd2, %rd1;
	mov.u32 	%r1, %tid.x;
	mov.u32 	%r2, %ctaid.x;
	mov.u32 	%r3, %ntid.x;
	mad.lo.s32 	%r4, %r2, %r3, %r1;
	cvt.rn.f32.s32 	%f4, %r4;
	fma.rn.f32 	%f5, %f3, %f4, %f2;
	mul.f32 	%f6, %f1, %f1;
	mul.f32 	%f7, %f5, %f5;
	cvt.f64.f32 	%fd1, %f1;
	mul.f64 	%fd2, %fd1, 0d4008000000000000;
	sqrt.rn.f64 	%fd3, %fd2;
	mul.f64 	%fd4, %fd3, 0d3FF54D1C04726946;
	mov.f64 	%fd5, 0d4000000000000000;
	div.rn.f64 	%fd6, %fd5, %fd4;
	cvt.rn.f32.f64 	%f8, %fd6;
	div.rn.f32 	%f9, %f7, %f6;
	mov.f32 	%f10, 0f3F800000;
	sub.f32 	%f11, %f10, %f9;
	cvt.f64.f32 	%fd7, %f7;
	cvt.f64.f32 	%fd8, %f6;
	add.f64 	%fd9, %fd8, %fd8;
	neg.f64 	%fd10, %fd7;
	div.rn.f64 	%fd11, %fd10, %fd9;
	cvt.rn.f32.f64 	%f12, %fd11;
	fma.rn.f32 	%f13, %f12, 0f3BBB989D, 0f3F000000;
	cvt.sat.f32.f32 	%f14, %f13;
	mov.f32 	%f15, 0f4B400001;
	mov.f32 	%f16, 0f437C0000;
	fma.rm.f32 	%f17, %f14, %f16, %f15;
	add.f32 	%f18, %f17, 0fCB40007F;
	neg.f32 	%f19, %f18;
	fma.rn.f32 	%f20, %f12, 0f3FB8AA3B, %f19;
	fma.rn.f32 	%f21, %f12, 0f32A57060, %f20;
	mov.b32 	%r5, %f17;
	shl.b32 	%r6, %r5, 23;
	mov.b32 	%f22, %r6;
	ex2.approx.ftz.f32 	%f23, %f21;
	mul.f32 	%f24, %f23, %f22;
	mul.f32 	%f25, %f11, %f8;
	mul.f32 	%f26, %f25, %f24;
	mul.wide.s32 	%rd3, %r4, 4;
	add.s64 	%rd4, %rd2, %rd3;
	st.global.f32 	[%rd4], %f26;
	ret;

}
	// .globl	_Z8to_floatPfP6__halfi
.visible .entry _Z8to_floatPfP6__halfi(
	.param .u64 .ptr .align 1 _Z8to_floatPfP6__halfi_param_0,
	.param .u64 .ptr .align 1 _Z8to_floatPfP6__halfi_param_1,
	.param .u32 _Z8to_floatPfP6__halfi_param_2
)
{
	.reg .pred 	%p<2>;
	.reg .b16 	%rs<2>;
	.reg .b32 	%r<6>;
	.reg .b32 	%f<2>;
	.reg .b64 	%rd<9>;

	ld.param.u64 	%rd1, [_Z8to_floatPfP6__halfi_param_0];
	ld.param.u64 	%rd2, [_Z8to_floatPfP6__halfi_param_1];
	ld.param.u32 	%r2, [_Z8to_floatPfP6__halfi_param_2];
	mov.u32 	%r3, %tid.x;
	mov.u32 	%r4, %ctaid.x;
	mov.u32 	%r5, %ntid.x;
	mad.lo.s32 	%r1, %r4, %r5, %r3;
	setp.ge.s32 	%p1, %r1, %r2;
	@%p1 bra 	$L__BB1_2;
	cvta.to.global.u64 	%rd3, %rd2;
	cvta.to.global.u64 	%rd4, %rd1;
	mul.wide.s32 	%rd5, %r1, 2;
	add.s64 	%rd6, %rd3, %rd5;
	ld.global.u16 	%rs1, [%rd6];
	// begin inline asm
	{  cvt.f32.f16 %f1, %rs1;}

	// end inline asm
	mul.wide.s32 	%rd7, %r1, 4;
	add.s64 	%rd8, %rd4, %rd7;
	st.global.f32 	[%rd8], %f1;
$L__BB1_2:
	ret;

}
	// .globl	_Z28cross_correlate_with_waveletPfS_S_ii
.visible .entry _Z28cross_correlate_with_waveletPfS_S_ii(
	.param .u64 .ptr .align 1 _Z28cross_correlate_with_waveletPfS_S_ii_param_0,
	.param .u64 .ptr .align 1 _Z28cross_correlate_with_waveletPfS_S_ii_param_1,
	.param .u64 .ptr .align 1 _Z28cross_correlate_with_waveletPfS_S_ii_param_2,
	.param .u32 _Z28cross_correlate_with_waveletPfS_S_ii_param_3,
	.param .u32 _Z28cross_correlate_with_waveletPfS_S_ii_param_4
)
{
	.reg .pred 	%p<16>;
	.reg .b32 	%r<61>;
	.reg .b32 	%f<41>;
	.reg .b64 	%rd<21>;
	// demoted variable
	.shared .align 4 .b8 _ZZ28cross_correlate_with_waveletPfS_S_iiE10sh_wavelet[32];
	ld.param.u64 	%rd3, [_Z28cross_correlate_with_waveletPfS_S_ii_param_0];
	ld.param.u64 	%rd5, [_Z28cross_correlate_with_waveletPfS_S_ii_param_1];
	ld.param.u64 	%rd4, [_Z28cross_correlate_with_waveletPfS_S_ii_param_2];
	ld.param.u32 	%r28, [_Z28cross_correlate_with_waveletPfS_S_ii_param_3];
	ld.param.u32 	%r29, [_Z28cross_correlate_with_waveletPfS_S_ii_param_4];
	cvta.to.global.u64 	%rd1, %rd5;
	mov.u32 	%r1, %tid.x;
	mov.u32 	%r30, %ctaid.x;
	mov.u32 	%r31, %ntid.x;
	mul.lo.s32 	%r2, %r30, %r31;
	add.s32 	%r3, %r2, %r1;
	setp.ge.u32 	%p1, %r1, %r29;
	@%p1 bra 	$L__BB2_2;
	cvta.to.global.u64 	%rd6, %rd4;
	mul.wide.u32 	%rd7, %r1, 4;
	add.s64 	%rd8, %rd6, %rd7;
	ld.global.f32 	%f16, [%rd8];
	shl.b32 	%r32, %r1, 2;
	mov.u32 	%r33, _ZZ28cross_correlate_with_waveletPfS_S_iiE10sh_wavelet;
	add.s32 	%r34, %r33, %r32;
	st.shared.f32 	[%r34], %f16;
$L__BB2_2:
	bar.sync 	0;
	cvta.to.global.u64 	%rd9, %rd3;
	mul.wide.s32 	%rd10, %r3, 4;
	add.s64 	%rd2, %rd9, %rd10;
	shr.u32 	%r35, %r29, 31;
	add.s32 	%r36, %r29, %r35;
	shr.s32 	%r5, %r36, 1;
	neg.s32 	%r58, %r5;
	setp.ge.s32 	%p2, %r58, %r5;
	sub.s32 	%r57, %r3, %r5;
	setp.ge.s32 	%p3, %r57, %r28;
	or.pred  	%p4, %p2, %p3;
	mov.f32 	%f36, 0f00000000;
	@%p4 bra 	$L__BB2_19;
	not.b32 	%r37, %r2;
	add.s32 	%r38, %r28, %r37;
	add.s32 	%r39, %r1, %r58;
	sub.s32 	%r40, %r38, %r39;
	not.b32 	%r41, %r58;
	add.s32 	%r42, %r5, %r41;
	min.u32 	%r7, %r40, %r42;
	and.b32  	%r43, %r7, 3;
	setp.eq.s32 	%p5, %r43, 3;
	mov.f32 	%f36, 0f00000000;
	@%p5 bra 	$L__BB2_8;
	add.s32 	%r44, %r58, %r5;
	shl.b32 	%r45, %r44, 2;
	mov.u32 	%r46, _ZZ28cross_correlate_with_waveletPfS_S_iiE10sh_wavelet;
	add.s32 	%r54, %r46, %r45;
	add.s32 	%r47, %r7, 1;
	and.b32  	%r48, %r47, 3;
	neg.s32 	%r53, %r48;
	mov.f32 	%f36, 0f00000000;
$L__BB2_5:
	.pragma "nounroll";
	setp.lt.s32 	%p6, %r57, 0;
	@%p6 bra 	$L__BB2_7;
	mul.wide.u32 	%rd11, %r57, 4;
	add.s64 	%rd12, %rd1, %rd11;
	ld.global.f32 	%f21, [%rd12];
	ld.shared.f32 	%f22, [%r54];
	fma.rn.f32 	%f36, %f21, %f22, %f36;
$L__BB2_7:
	add.s32 	%r58, %r58, 1;
	add.s32 	%r57, %r57, 1;
	add.s32 	%r54, %r54, 4;
	add.s32 	%r53, %r53, 1;
	setp.ne.s32 	%p7, %r53, 0;
	@%p7 bra 	$L__BB2_5;
$L__BB2_8:
	setp.lt.u32 	%p8, %r7, 3;
	@%p8 bra 	$L__BB2_19;
	mov.u32 	%r51, _ZZ28cross_correlate_with_waveletPfS_S_iiE10sh_wavelet;
$L__BB2_10:
	setp.lt.s32 	%p9, %r57, 0;
	add.s32 	%r49, %r58, %r5;
	shl.b32 	%r50, %r49, 2;
	add.s32 	%r22, %r51, %r50;
	@%p9 bra 	$L__BB2_12;
	mul.wide.u32 	%rd13, %r57, 4;
	add.s64 	%rd14, %rd1, %rd13;
	ld.global.f32 	%f23, [%rd14];
	ld.shared.f32 	%f24, [%r22];
	fma.rn.f32 	%f36, %f23, %f24, %f36;
$L__BB2_12:
	add.s32 	%r52, %r58, %r3;
	add.s32 	%r23, %r52, 1;
	setp.lt.s32 	%p10, %r23, 0;
	@%p10 bra 	$L__BB2_14;
	mul.wide.u32 	%rd15, %r23, 4;
	add.s64 	%rd16, %rd1, %rd15;
	ld.global.f32 	%f25, [%rd16];
	ld.shared.f32 	%f26, [%r22+4];
	fma.rn.f32 	%f36, %f25, %f26, %f36;
$L__BB2_14:
	add.s32 	%r24, %r23, 1;
	setp.lt.s32 	%p11, %r24, 0;
	@%p11 bra 	$L__BB2_16;
	mul.wide.u32 	%rd17, %r24, 4;
	add.s64 	%rd18, %rd1, %rd17;
	ld.global.f32 	%f27, [%rd18];
	ld.shared.f32 	%f28, [%r22+8];
	fma.rn.f32 	%f36, %f27, %f28, %f36;
$L__BB2_16:
	add.s32 	%r25, %r23, 2;
	setp.lt.s32 	%p12, %r25, 0;
	@%p12 bra 	$L__BB2_18;
	mul.wide.u32 	%rd19, %r25, 4;
	add.s64 	%rd20, %rd1, %rd19;
	ld.global.f32 	%f29, [%rd20];
	ld.shared.f32 	%f30, [%r22+12];
	fma.rn.f32 	%f36, %f29, %f30, %f36;
$L__BB2_18:
	add.s32 	%r58, %r58, 4;
	setp.lt.s32 	%p13, %r58, %r5;
	add.s32 	%r57, %r23, 3;
	setp.lt.s32 	%p14, %r57, %r28;
	and.pred  	%p15, %p13, %p14;
	@%p15 bra 	$L__BB2_10;
$L__BB2_19:
	st.global.f32 	[%rd2], %f36;
	ret;

}
	// .globl	_Z9thresholdPiPff
.visible .entry _Z9thresholdPiPff(
	.param .u64 .ptr .align 1 _Z9thresholdPiPff_param_0,
	.param .u64 .ptr .align 1 _Z9thresholdPiPff_param_1,
	.param .f32 _Z9thresholdPiPff_param_2
)
{
	.reg .pred 	%p<2>;
	.reg .b32 	%r<6>;
	.reg .b32 	%f<3>;
	.reg .b64 	%rd<8>;

	ld.param.u64 	%rd1, [_Z9thresholdPiPff_param_0];
	ld.param.u64 	%rd2, [_Z9thresholdPiPff_param_1];
	ld.param.f32 	%f1, [_Z9thresholdPiPff_param_2];
	cvta.to.global.u64 	%rd3, %rd1;
	cvta.to.global.u64 	%rd4, %rd2;
	mov.u32 	%r1, %tid.x;
	mov.u32 	%r2, %ctaid.x;
	mov.u32 	%r3, %ntid.x;
	mad.lo.s32 	%r4, %r2, %r3, %r1;
	mul.wide.s32 	%rd5, %r4, 4;
	add.s64 	%rd6, %rd4, %rd5;
	ld.global.f32 	%f2, [%rd6];
	setp.ge.f32 	%p1, %f2, %f1;
	selp.u32 	%r5, 1, 0, %p1;
	add.s64 	%rd7, %rd3, %rd5;
	st.global.u32 	[%rd7], %r5;
	ret;

}
	// .globl	_Z11edge_detectPiS_i
.visible .entry _Z11edge_detectPiS_i(
	.param .u64 .ptr .align 1 _Z11edge_detectPiS_i_param_0,
	.param .u64 .ptr .align 1 _Z11edge_detectPiS_i_param_1,
	.param .u32 _Z11edge_detectPiS_i_param_2
)
{
	.reg .pred 	%p<4>;
	.reg .b32 	%r<14>;
	.reg .b64 	%rd<9>;

	ld.param.u64 	%rd4, [_Z11edge_detectPiS_i_param_0];
	ld.param.u64 	%rd3, [_Z11edge_detectPiS_i_param_1];
	ld.param.u32 	%r4, [_Z11edge_detectPiS_i_param_2];
	cvta.to.global.u64 	%rd5, %rd4;
	mov.u32 	%r5, %tid.x;
	mov.u32 	%r6, %ctaid.x;
	mov.u32 	%r7, %ntid.x;
	mad.lo.s32 	%r1, %r6, %r7, %r5;
	add.s32 	%r8, %r4, -1;
	setp.ne.s32 	%p1, %r1, %r8;
	mul.wide.s32 	%rd6, %r1, 4;
	add.s64 	%rd1, %rd5, %rd6;
	@%p1 bra 	$L__BB4_2;
	mov.b32 	%r9, 0;
	st.global.u32 	[%rd1], %r9;
$L__BB4_2:
	cvta.to.global.u64 	%rd7, %rd3;
	add.s64 	%rd2, %rd7, %rd6;
	ld.global.u32 	%r11, [%rd2];
	setp.ne.s32 	%p2, %r11, 0;
	mov.b32 	%r13, 0;
	@%p2 bra 	$L__BB4_4;
	ld.global.u32 	%r12, [%rd2+4];
	setp.ne.s32 	%p3, %r12, 0;
	selp.u32 	%r13, 1, 0, %p3;
$L__BB4_4:
	st.global.u32 	[%rd1], %r13;
	ret;

}
	// .globl	_Z11merge_leadsPiS_iS_iS_i
.visible .entry _Z11merge_leadsPiS_iS_iS_i(
	.param .u64 .ptr .align 1 _Z11merge_leadsPiS_iS_iS_i_param_0,
	.param .u64 .ptr .align 1 _Z11merge_leadsPiS_iS_iS_i_param_1,
	.param .u32 _Z11merge_leadsPiS_iS_iS_i_param_2,
	.param .u64 .ptr .align 1 _Z11merge_leadsPiS_iS_iS_i_param_3,
	.param .u32 _Z11merge_leadsPiS_iS_iS_i_param_4,
	.param .u64 .ptr .align 1 _Z11merge_leadsPiS_iS_iS_i_param_5,
	.param .u32 _Z11merge_leadsPiS_iS_iS_i_param_6
)
{
	.reg .b32 	%r<17>;
	.reg .b64 	%rd<17>;

	ld.param.u64 	%rd1, [_Z11merge_leadsPiS_iS_iS_i_param_0];
	ld.param.u64 	%rd2, [_Z11merge_leadsPiS_iS_iS_i_param_1];
	ld.param.u32 	%r1, [_Z11merge_leadsPiS_iS_iS_i_param_2];
	ld.param.u64 	%rd3, [_Z11merge_leadsPiS_iS_iS_i_param_3];
	ld.param.u32 	%r2, [_Z11merge_leadsPiS_iS_iS_i_param_4];
	ld.param.u64 	%rd4, [_Z11merge_leadsPiS_iS_iS_i_param_5];
	ld.param.u32 	%r3, [_Z11merge_leadsPiS_iS_iS_i_param_6];
	cvta.to.global.u64 	%rd5, %rd1;
	cvta.to.global.u64 	%rd6, %rd4;
	cvta.to.global.u64 	%rd7, %rd3;
	cvta.to.global.u64 	%rd8, %rd2;
	mov.u32 	%r4, %tid.x;
	mov.u32 	%r5, %ctaid.x;
	mov.u32 	%r6, %ntid.x;
	mad.lo.s32 	%r7, %r5, %r6, %r4;
	add.s32 	%r8, %r1, %r7;
	mul.wide.s32 	%rd9, %r8, 4;
	add.s64 	%rd10, %rd8, %rd9;
	ld.global.u32 	%r9, [%rd10];
	add.s32 	%r10, %r2, %r7;
	mul.wide.s32 	%rd11, %r10, 4;
	add.s64 	%rd12, %rd7, %rd11;
	ld.global.u32 	%r11, [%rd12];
	add.s32 	%r12, %r3, %r7;
	mul.wide.s32 	%rd13, %r12, 4;
	add.s64 	%rd14, %rd6, %rd13;
	ld.global.u32 	%r13, [%rd14];
	add.s32 	%r14, %r11, %r9;
	add.s32 	%r15, %r14, %r13;
	and.b32  	%r16, %r15, 2;
	mul.wide.s32 	%rd15, %r7, 4;
	add.s64 	%rd16, %rd5, %rd15;
	st.global.u32 	[%rd16], %r16;
	ret;

}
	// .globl	_Z13index_of_peakPiS_S_
.visible .entry _Z13index_of_peakPiS_S_(
	.param .u64 .ptr .align 1 _Z13index_of_peakPiS_S__param_0,
	.param .u64 .ptr .align 1 _Z13index_of_peakPiS_S__param_1,
	.param .u64 .ptr .align 1 _Z13index_of_peakPiS_S__param_2
)
{
	.reg .pred 	%p<2>;
	.reg .b32 	%r<8>;
	.reg .b64 	%rd<12>;

	ld.param.u64 	%rd1, [_Z13index_of_peakPiS_S__param_0];
	ld.param.u64 	%rd2, [_Z13index_of_peakPiS_S__param_1];
	ld.param.u64 	%rd3, [_Z13index_of_peakPiS_S__param_2];
	cvta.to.global.u64 	%rd4, %rd3;
	mov.u32 	%r2, %tid.x;
	mov.u32 	%r3, %ctaid.x;
	mov.u32 	%r4, %ntid.x;
	mad.lo.s32 	%r1, %r3, %r4, %r2;
	mul.wide.s32 	%rd5, %r1, 4;
	add.s64 	%rd6, %rd4, %rd5;
	ld.global.u32 	%r5, [%rd6];
	setp.eq.s32 	%p1, %r5, 0;
	@%p1 bra 	$L__BB6_2;
	cvta.to.global.u64 	%rd7, %rd1;
	cvta.to.global.u64 	%rd8, %rd2;
	shr.s32 	%r6, %r1, 5;
	mul.wide.s32 	%rd9, %r6, 4;
	add.s64 	%rd10, %rd7, %rd9;
	st.global.u32 	[%rd10], %r1;
	add.s64 	%rd11, %rd8, %rd9;
	mov.b32 	%r7, 1;
	st.global.u32 	[%rd11], %r7;
$L__BB6_2:
	ret;

}
	// .globl	_Z7nonzeroPiS_i
.visible .entry _Z7nonzeroPiS_i(
	.param .u64 .ptr .align 1 _Z7nonzeroPiS_i_param_0,
	.param .u64 .ptr .align 1 _Z7nonzeroPiS_i_param_1,
	.param .u32 _Z7nonzeroPiS_i_param_2
)
{
	.reg .pred 	%p<3>;
	.reg .b32 	%r<8>;
	.reg .b64 	%rd<8>;

	ld.param.u64 	%rd1, [_Z7nonzeroPiS_i_param_0];
	ld.param.u64 	%rd2, [_Z7nonzeroPiS_i_param_1];
	ld.param.u32 	%r2, [_Z7nonzeroPiS_i_param_2];
	mov.u32 	%r3, %tid.x;
	mov.u32 	%r4, %ctaid.x;
	mov.u32 	%r5, %ntid.x;
	mad.lo.s32 	%r1, %r4, %r5, %r3;
	setp.ge.s32 	%p1, %r1, %r2;
	@%p1 bra 	$L__BB7_2;
	cvta.to.global.u64 	%rd3, %rd2;
	cvta.to.global.u64 	%rd4, %rd1;
	mul.wide.s32 	%rd5, %r1, 4;
	add.s64 	%rd6, %rd3, %rd5;
	ld.global.u32 	%r6, [%rd6];
	setp.ne.s32 	%p2, %r6, 0;
	selp.u32 	%r7, 1, 0, %p2;
	add.s64 	%rd7, %rd4, %rd5;
	st.global.u32 	[%rd7], %r7;
$L__BB7_2:
	ret;

}
	// .globl	_Z14moving_averagePiS_ii
.visible .entry _Z14moving_averagePiS_ii(
	.param .u64 .ptr .align 1 _Z14moving_averagePiS_ii_param_0,
	.param .u64 .ptr .align 1 _Z14moving_averagePiS_ii_param_1,
	.param .u32 _Z14moving_averagePiS_ii_param_2,
	.param .u32 _Z14moving_averagePiS_ii_param_3
)
{
	.reg .pred 	%p<4>;
	.reg .b32 	%r<22>;
	.reg .b64 	%rd<18>;

	ld.param.u64 	%rd3, [_Z14moving_averagePiS_ii_param_0];
	ld.param.u64 	%rd4, [_Z14moving_averagePiS_ii_param_1];
	ld.param.u32 	%r3, [_Z14moving_averagePiS_ii_param_2];
	ld.param.u32 	%r4, [_Z14moving_averagePiS_ii_param_3];
	cvta.to.global.u64 	%rd1, %rd3;
	cvta.to.global.u64 	%rd2, %rd4;
	mov.u32 	%r5, %tid.x;
	mov.u32 	%r6, %ctaid.x;
	mov.u32 	%r7, %ntid.x;
	mad.lo.s32 	%r1, %r6, %r7, %r5;
	add.s32 	%r8, %r4, -1;
	setp.ne.s32 	%p1, %r1, %r8;
	@%p1 bra 	$L__BB8_2;
	mul.wide.s32 	%rd15, %r1, 4;
	add.s64 	%rd16, %rd2, %rd15;
	ld.global.u32 	%r19, [%rd16];
	ld.global.u32 	%r20, [%rd16+-4];
	sub.s32 	%r21, %r19, %r20;
	add.s64 	%rd17, %rd1, %rd15;
	st.global.u32 	[%rd17], %r21;
	bra.uni 	$L__BB8_6;
$L__BB8_2:
	setp.ge.s32 	%p2, %r1, %r4;
	@%p2 bra 	$L__BB8_6;
	add.s32 	%r2, %r3, %r1;
	setp.lt.s32 	%p3, %r2, %r4;
	@%p3 bra 	$L__BB8_5;
	mul.wide.s32 	%rd5, %r4, 4;
	add.s64 	%rd6, %rd2, %rd5;
	ld.global.u32 	%r9, [%rd6+-4];
	mul.wide.s32 	%rd7, %r1, 4;
	add.s64 	%rd8, %rd2, %rd7;
	ld.global.u32 	%r10, [%rd8];
	sub.s32 	%r11, %r9, %r10;
	not.b32 	%r12, %r1;
	add.s32 	%r13, %r4, %r12;
	div.s32 	%r14, %r11, %r13;
	add.s64 	%rd9, %rd1, %rd7;
	st.global.u32 	[%rd9], %r14;
	bra.uni 	$L__BB8_6;
$L__BB8_5:
	mul.wide.s32 	%rd10, %r2, 4;
	add.s64 	%rd11, %rd2, %rd10;
	ld.global.u32 	%r15, [%rd11];
	mul.wide.s32 	%rd12, %r1, 4;
	add.s64 	%rd13, %rd2, %rd12;
	ld.global.u32 	%r16, [%rd13];
	sub.s32 	%r17, %r15, %r16;
	div.s32 	%r18, %r17, %r3;
	add.s64 	%rd14, %rd1, %rd12;
	st.global.u32 	[%rd14], %r18;
$L__BB8_6:
	ret;

}
	// .globl	_Z7scatterPiS_S_S_i
.visible .entry _Z7scatterPiS_S_S_i(
	.param .u64 .ptr .align 1 _Z7scatterPiS_S_S_i_param_0,
	.param .u64 .ptr .align 1 _Z7scatterPiS_S_S_i_param_1,
	.param .u64 .ptr .align 1 _Z7scatterPiS_S_S_i_param_2,
	.param .u64 .ptr .align 1 _Z7scatterPiS_S_S_i_param_3,
	.param .u32 _Z7scatterPiS_S_S_i_param_4
)
{
	.reg .pred 	%p<3>;
	.reg .b32 	%r<9>;
	.reg .b64 	%rd<16>;

	ld.param.u64 	%rd1, [_Z7scatterPiS_S_S_i_param_0];
	ld.param.u64 	%rd2, [_Z7scatterPiS_S_S_i_param_1];
	ld.param.u64 	%rd3, [_Z7scatterPiS_S_S_i_param_2];
	ld.param.u64 	%rd4, [_Z7scatterPiS_S_S_i_param_3];
	ld.param.u32 	%r2, [_Z7scatterPiS_S_S_i_param_4];
	mov.u32 	%r3, %tid.x;
	mov.u32 	%r4, %ctaid.x;
	mov.u32 	%r5, %ntid.x;
	mad.lo.s32 	%r1, %r4, %r5, %r3;
	setp.ge.s32 	%p1, %r1, %r2;
	@%p1 bra 	$L__BB9_3;
	cvta.to.global.u64 	%rd5, %rd4;
	mul.wide.s32 	%rd6, %r1, 4;
	add.s64 	%rd7, %rd5, %rd6;
	ld.global.u32 	%r6, [%rd7];
	setp.eq.s32 	%p2, %r6, 0;
	@%p2 bra 	$L__BB9_3;
	cvta.to.global.u64 	%rd8, %rd3;
	add.s64 	%rd10, %rd8, %rd6;
	ld.global.u32 	%r7, [%rd10];
	cvta.to.global.u64 	%rd11, %rd2;
	add.s64 	%rd12, %rd11, %rd6;
	ld.global.u32 	%r8, [%rd12];
	cvta.to.global.u64 	%rd13, %rd1;
	mul.wide.s32 	%rd14, %r7, 4;
	add.s64 	%rd15, %rd13, %rd14;
	st.global.u32 	[%rd15], %r8;
$L__BB9_3:
	ret;

}
	// .globl	_Z14get_compact_rrPiS_ii
.visible .entry _Z14get_compact_rrPiS_ii(
	.param .u64 .ptr .align 1 _Z14get_compact_rrPiS_ii_param_0,
	.param .u64 .ptr .align 1 _Z14get_compact_rrPiS_ii_param_1,
	.param .u32 _Z14get_compact_rrPiS_ii_param_2,
	.param .u32 _Z14get_compact_rrPiS_ii_param_3
)
{
	.reg .pred 	%p<2>;
	.reg .b32 	%r<13>;
	.reg .b64 	%rd<8>;

	ld.param.u64 	%rd1, [_Z14get_compact_rrPiS_ii_param_0];
	ld.param.u64 	%rd2, [_Z14get_compact_rrPiS_ii_param_1];
	ld.param.u32 	%r2, [_Z14get_compact_rrPiS_ii_param_2];
	ld.param.u32 	%r3, [_Z14get_compact_rrPiS_ii_param_3];
	mov.u32 	%r4, %tid.x;
	mov.u32 	%r5, %ctaid.x;
	mov.u32 	%r6, %ntid.x;
	mad.lo.s32 	%r1, %r5, %r6, %r4;
	add.s32 	%r7, %r3, -1;
	setp.ge.s32 	%p1, %r1, %r7;
	@%p1 bra 	$L__BB10_2;
	cvta.to.global.u64 	%rd3, %rd2;
	cvta.to.global.u64 	%rd4, %rd1;
	mul.lo.s32 	%r8, %r2, 60;
	mul.wide.s32 	%rd5, %r1, 4;
	add.s64 	%rd6, %rd3, %rd5;
	ld.global.u32 	%r9, [%rd6+4];
	ld.global.u32 	%r10, [%rd6];
	sub.s32 	%r11, %r9, %r10;
	div.s32 	%r12, %r8, %r11;
	add.s64 	%rd7, %rd4, %rd5;
	st.global.u32 	[%rd7+4], %r12;
$L__BB10_2:
	ret;

}
	// .globl	_Z12clean_resultPiiiii
.visible .entry _Z12clean_resultPiiiii(
	.param .u64 .ptr .align 1 _Z12clean_resultPiiiii_param_0,
	.param .u32 _Z12clean_resultPiiiii_param_1,
	.param .u32 _Z12clean_resultPiiiii_param_2,
	.param .u32 _Z12clean_resultPiiiii_param_3,
	.param .u32 _Z12clean_resultPiiiii_param_4
)
{
	.reg .pred 	%p<6>;
	.reg .b32 	%r<12>;
	.reg .b64 	%rd<9>;

	ld.param.u64 	%rd3, [_Z12clean_resultPiiiii_param_0];
	ld.param.u32 	%r2, [_Z12clean_resultPiiiii_param_1];
	ld.param.u32 	%r3, [_Z12clean_resultPiiiii_param_2];
	ld.param.u32 	%r4, [_Z12clean_resultPiiiii_param_3];
	ld.param.u32 	%r5, [_Z12clean_resultPiiiii_param_4];
	cvta.to.global.u64 	%rd1, %rd3;
	mov.u32 	%r6, %tid.x;
	mov.u32 	%r7, %ctaid.x;
	mov.u32 	%r8, %ntid.x;
	mad.lo.s32 	%r1, %r7, %r8, %r6;
	setp.ge.s32 	%p1, %r1, %r4;
	@%p1 bra 	$L__BB11_2;
	mul.wide.s32 	%rd5, %r4, 4;
	add.s64 	%rd6, %rd1, %rd5;
	ld.global.u32 	%r11, [%rd6];
	mul.wide.s32 	%rd7, %r1, 4;
	add.s64 	%rd8, %rd1, %rd7;
	st.global.u32 	[%rd8], %r11;
	bra.uni 	$L__BB11_5;
$L__BB11_2:
	setp.ge.s32 	%p2, %r1, %r5;
	@%p2 bra 	$L__BB11_5;
	mul.wide.s32 	%rd4, %r1, 4;
	add.s64 	%rd2, %rd1, %rd4;
	ld.global.u32 	%r9, [%rd2];
	setp.le.s32 	%p3, %r9, %r2;
	setp.ge.s32 	%p4, %r9, %r3;
	and.pred  	%p5, %p3, %p4;
	@%p5 bra 	$L__BB11_5;
	ld.global.u32 	%r10, [%rd2+-4];
	st.global.u32 	[%rd2], %r10;
$L__BB11_5:
	ret;

}
	// .globl	_Z6get_rrPiS_S_iii
.visible .entry _Z6get_rrPiS_S_iii(
	.param .u64 .ptr .align 1 _Z6get_rrPiS_S_iii_param_0,
	.param .u64 .ptr .align 1 _Z6get_rrPiS_S_iii_param_1,
	.param .u64 .ptr .align 1 _Z6get_rrPiS_S_iii_param_2,
	.param .u32 _Z6get_rrPiS_S_iii_param_3,
	.param .u32 _Z6get_rrPiS_S_iii_param_4,
	.param .u32 _Z6get_rrPiS_S_iii_param_5
)
{
	.reg .pred 	%p<4>;
	.reg .b32 	%r<20>;
	.reg .b64 	%rd<16>;

	ld.param.u64 	%rd3, [_Z6get_rrPiS_S_iii_param_0];
	ld.param.u64 	%rd4, [_Z6get_rrPiS_S_iii_param_1];
	ld.param.u64 	%rd5, [_Z6get_rrPiS_S_iii_param_2];
	ld.param.u32 	%r6, [_Z6get_rrPiS_S_iii_param_3];
	ld.param.u32 	%r7, [_Z6get_rrPiS_S_iii_param_4];
	ld.param.u32 	%r8, [_Z6get_rrPiS_S_iii_param_5];
	cvta.to.global.u64 	%rd1, %rd5;
	cvta.to.global.u64 	%rd2, %rd4;
	mov.u32 	%r9, %tid.x;
	mov.u32 	%r10, %ctaid.x;
	mov.u32 	%r11, %ntid.x;
	mad.lo.s32 	%r19, %r10, %r11, %r9;
	mul.wide.s32 	%rd6, %r19, 4;
	add.s64 	%rd7, %rd2, %rd6;
	ld.global.u32 	%r2, [%rd7];
	add.s64 	%rd8, %rd1, %rd6;
	ld.global.u32 	%r12, [%rd8];
	setp.eq.s32 	%p1, %r12, 0;
	@%p1 bra 	$L__BB12_5;
	add.s32 	%r13, %r6, %r19;
	min.s32 	%r3, %r13, %r8;
$L__BB12_2:
	add.s32 	%r5, %r19, 1;
	setp.ge.s32 	%p2, %r5, %r3;
	@%p2 bra 	$L__BB12_5;
	mul.wide.s32 	%rd9, %r19, 4;
	add.s64 	%rd10, %rd1, %rd9;
	ld.global.u32 	%r14, [%rd10+4];
	setp.eq.s32 	%p3, %r14, 0;
	mov.u32 	%r19, %r5;
	@%p3 bra 	$L__BB12_2;
	mul.lo.s32 	%r15, %r7, 60;
	add.s64 	%rd12, %rd2, %rd9;
	ld.global.u32 	%r16, [%rd12+4];
	sub.s32 	%r17, %r16, %r2;
	div.s32 	%r18, %r15, %r17;
	cvta.to.global.u64 	%rd13, %rd3;
	add.s64 	%rd15, %rd13, %rd6;
	st.global.u32 	[%rd15], %r18;
$L__BB12_5:
	ret;

}


// ===== COMPILED SASS (sm_100) =====

	.target	sm_100

	.elftype	@"ET_EXEC"


//--------------------- .note.nv.tkinfo           --------------------------
	.section	.note.nv.tkinfo,"",@"SHT_NOTE"
	.sectionflags	@"SHF_NOTE_NV_TKINFO"
	.tkinfo
        /*0018*/ 	.word	0x00000002
        /*0030*/ 	.string	""
        /*0030*/ 	.string	"ptxas"
        /*0030*/ 	.string	"Cuda compilation tools, release 13.0, V13.0.88"
        /*0030*/ 	.string	"Build cuda_13.0.r13.0/compiler.36424714_0"
        /*0030*/ 	.string	"-arch sm_100 -m 64 "



//--------------------- .note.nv.cuinfo           --------------------------
	.section	.note.nv.cuinfo,"",@"SHT_NOTE"
	.sectionflags	@"SHF_NOTE_NV_CUINFO"
        /*0018*/ 	.short	0x0002
        /*001a*/ 	.short	0x0064
        /*001c*/ 	.short	0x0082
	.zero		2


//--------------------- .nv.info                  --------------------------
	.section	.nv.info,"",@"SHT_CUDA_INFO"
	.align	4


	//----- nvinfo : EIATTR_REGCOUNT
	.align		4
        /*0000*/ 	.byte	0x04, 0x2f
        /*0002*/ 	.short	(.L_1 - .L_0)
	.align		4
.L_0:
        /*0004*/ 	.word	index@(_Z11mexican_hatPffff)
        /*0008*/ 	.word	0x0000001d


	//----- nvinfo : EIATTR_FRAME_SIZE
	.align		4
.L_1:
        /*000c*/ 	.byte	0x04, 0x11
        /*000e*/ 	.short	(.L_3 - .L_2)
	.align		4
.L_2:
        /*0010*/ 	.word	index@($__internal_2_$__cuda_sm3x_div_rn_noftz_f32_slowpath)
        /*0014*/ 	.word	0x00000000


	//----- nvinfo : EIATTR_FRAME_SIZE
	.align		4
.L_3:
        /*0018*/ 	.byte	0x04, 0x11
        /*001a*/ 	.short	(.L_5 - .L_4)
	.align		4
.L_4:
        /*001c*/ 	.word	index@($__internal_1_$__cuda_sm20_dsqrt_rn_f64_mediumpath_v1)
        /*0020*/ 	.word	0x00000000


	//----- nvinfo : EIATTR_FRAME_SIZE
	.align		4
.L_5:
        /*0024*/ 	.byte	0x04, 0x11
        /*0026*/ 	.short	(.L_7 - .L_6)
	.align		4
.L_6:
        /*0028*/ 	.word	index@($__internal_0_$__cuda_sm20_div_rn_f64_full)
        /*002c*/ 	.word	0x00000000


	//----- nvinfo : EIATTR_FRAME_SIZE
	.align		4
.L_7:
        /*0030*/ 	.byte	0x04, 0x11
        /*0032*/ 	.short	(.L_9 - .L_8)
	.align		4
.L_8:
        /*0034*/ 	.word	index@(_Z11mexican_hatPffff)
        /*0038*/ 	.word	0x00000000


	//----- nvinfo : EIATTR_REGCOUNT
	.align		4
.L_9:
        /*003c*/ 	.byte	0x04, 0x2f
        /*003e*/ 	.short	(.L_11 - .L_10)
	.align		4
.L_10:
        /*0040*/ 	.word	index@(_Z8to_floatPfP6__halfi)
        /*0044*/ 	.word	0x0000000a


	//----- nvinfo : EIATTR_FRAME_SIZE
	.align		4
.L_11:
        /*0048*/ 	.byte	0x04, 0x11
        /*004a*/ 	.short	(.L_13 - .L_12)
	.align		4
.L_12:
        /*004c*/ 	.word	index@(_Z8to_floatPfP6__halfi)
        /*0050*/ 	.word	0x00000000


	//----- nvinfo : EIATTR_REGCOUNT
	.align		4
.L_13:
        /*0054*/ 	.byte	0x04, 0x2f
        /*0056*/ 	.short	(.L_15 - .L_14)
	.align		4
.L_14:
        /*0058*/ 	.word	index@(_Z28cross_correlate_with_waveletPfS_S_ii)
        /*005c*/ 	.word	0x00000018


	//----- nvinfo : EIATTR_FRAME_SIZE
	.align		4
.L_15:
        /*0060*/ 	.byte	0x04, 0x11
        /*0062*/ 	.short	(.L_17 - .L_16)
	.align		4
.L_16:
        /*0064*/ 	.word	index@(_Z28cross_correlate_with_waveletPfS_S_ii)
        /*0068*/ 	.word	0x00000000


	//----- nvinfo : EIATTR_REGCOUNT
	.align		4
.L_17:
        /*006c*/ 	.byte	0x04, 0x2f
        /*006e*/ 	.short	(.L_19 - .L_18)
	.align		4
.L_18:
        /*0070*/ 	.word	index@(_Z9thresholdPiPff)
        /*0074*/ 	.word	0x0000000a


	//----- nvinfo : EIATTR_FRAME_SIZE
	.align		4
.L_19:
        /*0078*/ 	.byte	0x04, 0x11
        /*007a*/ 	.short	(.L_21 - .L_20)
	.align		4
.L_20:
        /*007c*/ 	.word	index@(_Z9thresholdPiPff)
        /*0080*/ 	.word	0x00000000


	//----- nvinfo : EIATTR_REGCOUNT
	.align		4
.L_21:
        /*0084*/ 	.byte	0x04, 0x2f
        /*0086*/ 	.short	(.L_23 - .L_22)
	.align		4
.L_22:
        /*0088*/ 	.word	index@(_Z11edge_detectPiS_i)
        /*008c*/ 	.word	0x0000000a


	//----- nvinfo : EIATTR_FRAME_SIZE
	.align		4
.L_23:
        /*0090*/ 	.byte	0x04, 0x11
        /*0092*/ 	.short	(.L_25 - .L_24)
	.align		4
.L_24:
        /*0094*/ 	.word	index@(_Z11edge_detectPiS_i)
        /*0098*/ 	.word	0x00000000


	//----- nvinfo : EIATTR_REGCOUNT
	.align		4
.L_25:
        /*009c*/ 	.byte	0x04, 0x2f
        /*009e*/ 	.short	(.L_27 - .L_26)
	.align		4
.L_26:
        /*00a0*/ 	.word	index@(_Z11merge_leadsPiS_iS_iS_i)
        /*00a4*/ 	.word	0x00000012


	//----- nvinfo : EIATTR_FRAME_SIZE
	.align		4
.L_27:
        /*00a8*/ 	.byte	0x04, 0x11
        /*00aa*/ 	.short	(.L_29 - .L_28)
	.align		4
.L_28:
        /*00ac*/ 	.word	index@(_Z11merge_leadsPiS_iS_iS_i)
        /*00b0*/ 	.word	0x00000000


	//----- nvinfo : EIATTR_REGCOUNT
	.align		4
.L_29:
        /*00b4*/ 	.byte	0x04, 0x2f
        /*00b6*/ 	.short	(.L_31 - .L_30)
	.align		4
.L_30:
        /*00b8*/ 	.word	index@(_Z13index_of_peakPiS_S_)
        /*00bc*/ 	.word	0x0000000e


	//----- nvinfo : EIATTR_FRAME_SIZE
	.align		4
.L_31:
        /*00c0*/ 	.byte	0x04, 0x11
        /*00c2*/ 	.short	(.L_33 - .L_32)
	.align		4
.L_32:
        /*00c4*/ 	.word	index@(_Z13index_of_peakPiS_S_)
        /*00c8*/ 	.word	0x00000000


	//----- nvinfo : EIATTR_REGCOUNT
	.align		4
.L_33:
        /*00cc*/ 	.byte	0x04, 0x2f
        /*00ce*/ 	.short	(.L_35 - .L_34)
	.align		4
.L_34:
        /*00d0*/ 	.word	index@(_Z7nonzeroPiS_i)
        /*00d4*/ 	.word	0x0000000a


	//----- nvinfo : EIATTR_FRAME_SIZE
	.align		4
.L_35:
        /*00d8*/ 	.byte	0x04, 0x11
        /*00da*/ 	.short	(.L_37 - .L_36)
	.align		4
.L_36:
        /*00dc*/ 	.word	index@(_Z7nonzeroPiS_i)
        /*00e0*/ 	.word	0x00000000


	//----- nvinfo : EIATTR_REGCOUNT
	.align		4
.L_37:
        /*00e4*/ 	.byte	0x04, 0x2f
        /*00e6*/ 	.short	(.L_39 - .L_38)
	.align		4
.L_38:
        /*00e8*/ 	.word	index@(_Z14moving_averagePiS_ii)
        /*00ec*/ 	.word	0x0000000f


	//----- nvinfo : EIATTR_FRAME_SIZE
	.align		4
.L_39:
        /*00f0*/ 	.byte	0x04, 0x11
        /*00f2*/ 	.short	(.L_41 - .L_40)
	.align		4
.L_40:
        /*00f4*/ 	.word	index@(_Z14moving_averagePiS_ii)
        /*00f8*/ 	.word	0x00000000


	//----- nvinfo : EIATTR_REGCOUNT
	.align		4
.L_41:
        /*00fc*/ 	.byte	0x04, 0x2f
        /*00fe*/ 	.short	(.L_43 - .L_42)
	.align		4
.L_42:
        /*0100*/ 	.word	index@(_Z7scatterPiS_S_S_i)
        /*0104*/ 	.word	0x0000000a


	//----- nvinfo : EIATTR_FRAME_SIZE
	.align		4
.L_43:
        /*0108*/ 	.byte	0x04, 0x11
        /*010a*/ 	.short	(.L_45 - .L_44)
	.align		4
.L_44:
        /*010c*/ 	.word	index@(_Z7scatterPiS_S_S_i)
        /*0110*/ 	.word	0x00000000


	//----- nvinfo : EIATTR_REGCOUNT
	.align		4
.L_45:
        /*0114*/ 	.byte	0x04, 0x2f
        /*0116*/ 	.short	(.L_47 - .L_46)
	.align		4
.L_46:
        /*0118*/ 	.word	index@(_Z14get_compact_rrPiS_ii)
        /*011c*/ 	.word	0x0000000e


	//----- nvinfo : EIATTR_FRAME_SIZE
	.align		4
.L_47:
        /*0120*/ 	.byte	0x04, 0x11
        /*0122*/ 	.short	(.L_49 - .L_48)
	.align		4
.L_48:
        /*0124*/ 	.word	index@(_Z14get_compact_rrPiS_ii)
        /*0128*/ 	.word	0x00000000


	//----- nvinfo : EIATTR_REGCOUNT
	.align		4
.L_49:
        /*012c*/ 	.byte	0x04, 0x2f
        /*012e*/ 	.short	(.L_51 - .L_50)
	.align		4
.L_50:
        /*0130*/ 	.word	index@(_Z12clean_resultPiiiii)
        /*0134*/ 	.word	0x0000000a


	//----- nvinfo : EIATTR_FRAME_SIZE
	.align		4
.L_51:
        /*0138*/ 	.byte	0x04, 0x11
        /*013a*/ 	.short	(.L_53 - .L_52)
	.align		4
.L_52:
        /*013c*/ 	.word	index@(_Z12clean_resultPiiiii)
        /*0140*/ 	.word	0x00000000


	//----- nvinfo : EIATTR_REGCOUNT
	.align		4
.L_53:
        /*0144*/ 	.byte	0x04, 0x2f
        /*0146*/ 	.short	(.L_55 - .L_54)
	.align		4
.L_54:
        /*0148*/ 	.word	index@(_Z6get_rrPiS_S_iii)
        /*014c*/ 	.word	0x0000000e


	//----- nvinfo : EIATTR_FRAME_SIZE
	.align		4
.L_55:
        /*0150*/ 	.byte	0x04, 0x11
        /*0152*/ 	.short	(.L_57 - .L_56)
	.align		4
.L_56:
        /*0154*/ 	.word	index@(_Z6get_rrPiS_S_iii)
        /*0158*/ 	.word	0x00000000


	//----- nvinfo : EIATTR_MIN_STACK_SIZE
	.align		4
.L_57:
        /*015c*/ 	.byte	0x04, 0x12
        /*015e*/ 	.short	(.L_59 - .L_58)
	.align		4
.L_58:
        /*0160*/ 	.word	index@(_Z6get_rrPiS_S_iii)
        /*0164*/ 	.word	0x00000000


	//----- nvinfo : EIATTR_MIN_STACK_SIZE
	.align		4
.L_59:
        /*0168*/ 	.byte	0x04, 0x12
        /*016a*/ 	.short	(.L_61 - .L_60)
	.align		4
.L_60:
        /*016c*/ 	.word	index@(_Z12clean_resultPiiiii)
        /*0170*/ 	.word	0x00000000


	//----- nvinfo : EIATTR_MIN_STACK_SIZE
	.align		4
.L_61:
        /*0174*/ 	.byte	0x04, 0x12
        /*0176*/ 	.short	(.L_63 - .L_62)
	.align		4
.L_62:
        /*0178*/ 	.word	index@(_Z14get_compact_rrPiS_ii)
        /*017c*/ 	.word	0x00000000


	//----- nvinfo : EIATTR_MIN_STACK_SIZE
	.align		4
.L_63:
        /*0180*/ 	.byte	0x04, 0x12
        /*0182*/ 	.short	(.L_65 - .L_64)
	.align		4
.L_64:
        /*0184*/ 	.word	index@(_Z7scatterPiS_S_S_i)
        /*0188*/ 	.word	0x00000000


	//----- nvinfo : EIATTR_MIN_STACK_SIZE
	.align		4
.L_65:
        /*018c*/ 	.byte	0x04, 0x12
        /*018e*/ 	.short	(.L_67 - .L_66)
	.align		4
.L_66:
        /*0190*/ 	.word	index@(_Z14moving_averagePiS_ii)
        /*0194*/ 	.word	0x00000000


	//----- nvinfo : EIATTR_MIN_STACK_SIZE
	.align		4
.L_67:
        /*0198*/ 	.byte	0x04, 0x12
        /*019a*/ 	.short	(.L_69 - .L_68)
	.align		4
.L_68:
        /*019c*/ 	.word	index@(_Z7nonzeroPiS_i)
        /*01a0*/ 	.word	0x00000000


	//----- nvinfo : EIATTR_MIN_STACK_SIZE
	.align		4
.L_69:
        /*01a4*/ 	.byte	0x04, 0x12
        /*01a6*/ 	.short	(.L_71 - .L_70)
	.align		4
.L_70:
        /*01a8*/ 	.word	index@(_Z13index_of_peakPiS_S_)
        /*01ac*/ 	.word	0x00000000


	//----- nvinfo : EIATTR_MIN_STACK_SIZE
	.align		4
.L_71:
        /*01b0*/ 	.byte	0x04, 0x12
        /*01b2*/ 	.short	(.L_73 - .L_72)
	.align		4
.L_72:
        /*01b4*/ 	.word	index@(_Z11merge_leadsPiS_iS_iS_i)
        /*01b8*/ 	.word	0x00000000


	//----- nvinfo : EIATTR_MIN_STACK_SIZE
	.align		4
.L_73:
        /*01bc*/ 	.byte	0x04, 0x12
        /*01be*/ 	.short	(.L_75 - .L_74)
	.align		4
.L_74:
        /*01c0*/ 	.word	index@(_Z11edge_detectPiS_i)
        /*01c4*/ 	.word	0x00000000


	//----- nvinfo : EIATTR_MIN_STACK_SIZE
	.align		4
.L_75:
        /*01c8*/ 	.byte	0x04, 0x12
        /*01ca*/ 	.short	(.L_77 - .L_76)
	.align		4
.L_76:
        /*01cc*/ 	.word	index@(_Z9thresholdPiPff)
        /*01d0*/ 	.word	0x00000000


	//----- nvinfo : EIATTR_MIN_STACK_SIZE
	.align		4
.L_77:
        /*01d4*/ 	.byte	0x04, 0x12
        /*01d6*/ 	.short	(.L_79 - .L_78)
	.align		4
.L_78:
        /*01d8*/ 	.word	index@(_Z28cross_correlate_with_waveletPfS_S_ii)
        /*01dc*/ 	.word	0x00000000


	//----- nvinfo : EIATTR_MIN_STACK_SIZE
	.align		4
.L_79:
        /*01e0*/ 	.byte	0x04, 0x12
        /*01e2*/ 	.short	(.L_81 - .L_80)
	.align		4
.L_80:
        /*01e4*/ 	.word	index@(_Z8to_floatPfP6__halfi)
        /*01e8*/ 	.word	0x00000000


	//----- nvinfo : EIATTR_MIN_STACK_SIZE
	.align		4
.L_81:
        /*01ec*/ 	.byte	0x04, 0x12
        /*01ee*/ 	.short	(.L_83 - .L_82)
	.align		4
.L_82:
        /*01f0*/ 	.word	index@(_Z11mexican_hatPffff)
        /*01f4*/ 	.word	0x00000000
.L_83:


//--------------------- .nv.compat                --------------------------
	.section	.nv.compat,"",@"SHT_CUDA_COMPAT_INFO"
	.align	4
        /*0000*/ 	.byte	0x02, 0x09, 0x00, 0x00, 0x02, 0x02, 0x01, 0x00, 0x02, 0x05, 0x05, 0x00, 0x03, 0x07, 0x01, 0x01
        /*0010*/ 	.byte	0x02, 0x03, 0x00, 0x00, 0x02, 0x06, 0x01, 0x00, 0x04, 0x0b, 0x08, 0x00, 0x01, 0x00, 0x00, 0x00
        /*0020*/ 	.byte	0x00, 0x00, 0x00, 0x00


//--------------------- .nv.info._Z6get_rrPiS_S_iii --------------------------
	.section	.nv.info._Z6get_rrPiS_S_iii,"",@"SHT_CUDA_INFO"
	.sectionflags	@""
	.align	4


	//----- nvinfo : EIATTR_CUDA_API_VERSION
	.align		4
        /*0000*/ 	.byte	0x04, 0x37
        /*0002*/ 	.short	(.L_85 - .L_84)
.L_84:
        /*0004*/ 	.word	0x00000082


	//----- nvinfo : EIATTR_KPARAM_INFO
	.align		4
.L_85:
        /*0008*/ 	.byte	0x04, 0x17
        /*000a*/ 	.short	(.L_87 - .L_86)
.L_86:
        /*000c*/ 	.word	0x00000000
        /*0010*/ 	.short	0x0005
        /*0012*/ 	.short	0x0020
        /*0014*/ 	.byte	0x00, 0xf0, 0x11, 0x00


	//----- nvinfo : EIATTR_KPARAM_INFO
	.align		4
.L_87:
        /*0018*/ 	.byte	0x04, 0x17
        /*001a*/ 	.short	(.L_89 - .L_88)
.L_88:
        /*001c*/ 	.word	0x00000000
        /*0020*/ 	.short	0x0004
        /*0022*/ 	.short	0x001c
        /*0024*/ 	.byte	0x00, 0xf0, 0x11, 0x00


	//----- nvinfo : EIATTR_KPARAM_INFO
	.align		4
.L_89:
        /*0028*/ 	.byte	0x04, 0x17
        /*002a*/ 	.short	(.L_91 - .L_90)
.L_90:
        /*002c*/ 	.word	0x00000000
        /*0030*/ 	.short	0x0003
        /*0032*/ 	.short	0x0018
        /*0034*/ 	.byte	0x00, 0xf0, 0x11, 0x00


	//----- nvinfo : EIATTR_KPARAM_INFO
	.align		4
.L_91:
        /*0038*/ 	.byte	0x04, 0x17
        /*003a*/ 	.short	(.L_93 - .L_92)
.L_92:
        /*003c*/ 	.word	0x00000000
        /*0040*/ 	.short	0x0002
        /*0042*/ 	.short	0x0010
        /*0044*/ 	.byte	0x00, 0xf5, 0x21, 0x00


	//----- nvinfo : EIATTR_KPARAM_INFO
	.align		4
.L_93:
        /*0048*/ 	.byte	0x04, 0x17
        /*004a*/ 	.short	(.L_95 - .L_94)
.L_94:
        /*004c*/ 	.word	0x00000000
        /*0050*/ 	.short	0x0001
        /*0052*/ 	.short	0x0008
        /*0054*/ 	.byte	0x00, 0xf5, 0x21, 0x00


	//----- nvinfo : EIATTR_KPARAM_INFO
	.align		4
.L_95:
        /*0058*/ 	.byte	0x04, 0x17
        /*005a*/ 	.short	(.L_97 - .L_96)
.L_96:
        /*005c*/ 	.word	0x00000000
        /*0060*/ 	.short	0x0000
        /*0062*/ 	.short	0x0000
        /*0064*/ 	.byte	0x00, 0xf5, 0x21, 0x00


	//----- nvinfo : EIATTR_SPARSE_MMA_MASK
	.align		4
.L_97:
        /*0068*/ 	.byte	0x03, 0x50
        /*006a*/ 	.short	0x0000


	//----- nvinfo : EIATTR_MAXREG_COUNT
	.align		4
        /*006c*/ 	.byte	0x03, 0x1b
        /*006e*/ 	.short	0x00ff


	//----- nvinfo : EIATTR_MERCURY_ISA_VERSION
	.align		4
        /*0070*/ 	.byte	0x03, 0x5f
        /*0072*/ 	.short	0x0101


	//----- nvinfo : EIATTR_VRC_CTA_INIT_COUNT
	.align		4
        /*0074*/ 	.byte	0x02, 0x4a
	.zero		1
	.zero		1


	//----- nvinfo : EIATTR_EXIT_INSTR_OFFSETS
	.align		4
        /*0078*/ 	.byte	0x04, 0x1c
        /*007a*/ 	.short	(.L_99 - .L_98)


	//   ....[0]....
.L_98:
        /*007c*/ 	.word	0x000000a0


	//   ....[1]....
        /*0080*/ 	.word	0x00000160


	//   ....[2]....
        /*0084*/ 	.word	0x00000400


	//----- nvinfo : EIATTR_CRS_STACK_SIZE
	.align		4
.L_99:
        /*0088*/ 	.byte	0x04, 0x1e
        /*008a*/ 	.short	(.L_101 - .L_100)
.L_100:
        /*008c*/ 	.word	0x00000000


	//----- nvinfo : EIATTR_CBANK_PARAM_SIZE
	.align		4
.L_101:
        /*0090*/ 	.byte	0x03, 0x19
        /*0092*/ 	.short	0x0024


	//----- nvinfo : EIATTR_PARAM_CBANK
	.align		4
        /*0094*/ 	.byte	0x04, 0x0a
        /*0096*/ 	.short	(.L_103 - .L_102)
	.align		4
.L_102:
        /*0098*/ 	.word	index@(.nv.constant0._Z6get_rrPiS_S_iii)
        /*009c*/ 	.short	0x0380
        /*009e*/ 	.short	0x0024


	//----- nvinfo : EIATTR_SW_WAR
	.align		4
.L_103:
        /*00a0*/ 	.byte	0x04, 0x36
        /*00a2*/ 	.short	(.L_105 - .L_104)
.L_104:
        /*00a4*/ 	.word	0x00000008
.L_105:


//--------------------- .nv.info._Z12clean_resultPiiiii --------------------------
	.section	.nv.info._Z12clean_resultPiiiii,"",@"SHT_CUDA_INFO"
	.sectionflags	@""
	.align	4


	//----- nvinfo : EIATTR_CUDA_API_VERSION
	.align		4
        /*0000*/ 	.byte	0x04, 0x37
        /*0002*/ 	.short	(.L_107 - .L_106)
.L_106:
        /*0004*/ 	.word	0x00000082


	//----- nvinfo : EIATTR_KPARAM_INFO
	.align		4
.L_107:
        /*0008*/ 	.byte	0x04, 0x17
        /*000a*/ 	.short	(.L_109 - .L_108)
.L_108:
        /*000c*/ 	.word	0x00000000
        /*0010*/ 	.short	0x0004
        /*0012*/ 	.short	0x0014
        /*0014*/ 	.byte	0x00, 0xf0, 0x11, 0x00


	//----- nvinfo : EIATTR_KPARAM_INFO
	.align		4
.L_109:
        /*0018*/ 	.byte	0x04, 0x17
        /*001a*/ 	.short	(.L_111 - .L_110)
.L_110:
        /*001c*/ 	.word	0x00000000
        /*0020*/ 	.short	0x0003
        /*0022*/ 	.short	0x0010
        /*0024*/ 	.byte	0x00, 0xf0, 0x11, 0x00


	//----- nvinfo : EIATTR_KPARAM_INFO
	.align		4
.L_111:
        /*0028*/ 	.byte	0x04, 0x17
        /*002a*/ 	.short	(.L_113 - .L_112)
.L_112:
        /*002c*/ 	.word	0x00000000
        /*0030*/ 	.short	0x0002
        /*0032*/ 	.short	0x000c
        /*0034*/ 	.byte	0x00, 0xf0, 0x11, 0x00


	//----- nvinfo : EIATTR_KPARAM_INFO
	.align		4
.L_113:
        /*0038*/ 	.byte	0x04, 0x17
        /*003a*/ 	.short	(.L_115 - .L_114)
.L_114:
        /*003c*/ 	.word	0x00000000
        /*0040*/ 	.short	0x0001
        /*0042*/ 	.short	0x0008
        /*0044*/ 	.byte	0x00, 0xf0, 0x11, 0x00


	//----- nvinfo : EIATTR_KPARAM_INFO
	.align		4
.L_115:
        /*0048*/ 	.byte	0x04, 0x17
        /*004a*/ 	.short	(.L_117 - .L_116)
.L_116:
        /*004c*/ 	.word	0x00000000
        /*0050*/ 	.short	0x0000
        /*0052*/ 	.short	0x0000
        /*0054*/ 	.byte	0x00, 0xf5, 0x21, 0x00


	//----- nvinfo : EIATTR_SPARSE_MMA_MASK
	.align		4
.L_117:
        /*0058*/ 	.byte	0x03, 0x50
        /*005a*/ 	.short	0x0000


	//----- nvinfo : EIATTR_MAXREG_COUNT
	.align		4
        /*005c*/ 	.byte	0x03, 0x1b
        /*005e*/ 	.short	0x00ff


	//----- nvinfo : EIATTR_MERCURY_ISA_VERSION
	.align		4
        /*0060*/ 	.byte	0x03, 0x5f
        /*0062*/ 	.short	0x0101


	//----- nvinfo : EIATTR_VRC_CTA_INIT_COUNT
	.align		4
        /*0064*/ 	.byte	0x02, 0x4a
	.zero		1
	.zero		1


	//----- nvinfo : EIATTR_EXIT_INSTR_OFFSETS
	.align		4
        /*0068*/ 	.byte	0x04, 0x1c
        /*006a*/ 	.short	(.L_119 - .L_118)


	//   ....[0]....
.L_118:
        /*006c*/ 	.word	0x000000e0


	//   ....[1]....
        /*0070*/ 	.word	0x00000110


	//   ....[2]....
        /*0074*/ 	.word	0x00000180


	//   ....[3]....
        /*0078*/ 	.word	0x000001b0


	//----- nvinfo : EIATTR_CRS_STACK_SIZE
	.align		4
.L_119:
        /*007c*/ 	.byte	0x04, 0x1e
        /*007e*/ 	.short	(.L_121 - .L_120)
.L_120:
        /*0080*/ 	.word	0x00000000


	//----- nvinfo : EIATTR_CBANK_PARAM_SIZE
	.align		4
.L_121:
        /*0084*/ 	.byte	0x03, 0x19
        /*0086*/ 	.short	0x0018


	//----- nvinfo : EIATTR_PARAM_CBANK
	.align		4
        /*0088*/ 	.byte	0x04, 0x0a
        /*008a*/ 	.short	(.L_123 - .L_122)
	.align		4
.L_122:
        /*008c*/ 	.word	index@(.nv.constant0._Z12clean_resultPiiiii)
        /*0090*/ 	.short	0x0380
        /*0092*/ 	.short	0x0018


	//----- nvinfo : EIATTR_SW_WAR
	.align		4
.L_123:
        /*0094*/ 	.byte	0x04, 0x36
        /*0096*/ 	.short	(.L_125 - .L_124)
.L_124:
        /*0098*/ 	.word	0x00000008
.L_125:


//--------------------- .nv.info._Z14get_compact_rrPiS_ii --------------------------
	.section	.nv.info._Z14get_compact_rrPiS_ii,"",@"SHT_CUDA_INFO"
	.sectionflags	@""
	.align	4


	//----- nvinfo : EIATTR_CUDA_API_VERSION
	.align		4
        /*0000*/ 	.byte	0x04, 0x37
        /*0002*/ 	.short	(.L_127 - .L_126)
.L_126:
        /*0004*/ 	.word	0x00000082


	//----- nvinfo : EIATTR_KPARAM_INFO
	.align		4
.L_127:
        /*0008*/ 	.byte	0x04, 0x17
        /*000a*/ 	.short	(.L_129 - .L_128)
.L_128:
        /*000c*/ 	.word	0x00000000
        /*0010*/ 	.short	0x0003
        /*0012*/ 	.short	0x0014
        /*0014*/ 	.byte	0x00, 0xf0, 0x11, 0x00


	//----- nvinfo : EIATTR_KPARAM_INFO
	.align		4
.L_129:
        /*0018*/ 	.byte	0x04, 0x17
        /*001a*/ 	.short	(.L_131 - .L_130)
.L_130:
        /*001c*/ 	.word	0x00000000
        /*0020*/ 	.short	0x0002
        /*0022*/ 	.short	0x0010
        /*0024*/ 	.byte	0x00, 0xf0, 0x11, 0x00


	//----- nvinfo : EIATTR_KPARAM_INFO
	.align		4
.L_131:
        /*0028*/ 	.byte	0x04, 0x17
        /*002a*/ 	.short	(.L_133 - .L_132)
.L_132:
        /*002c*/ 	.word	0x00000000
        /*0030*/ 	.short	0x0001
        /*0032*/ 	.short	0x0008
        /*0034*/ 	.byte	0x00, 0xf5, 0x21, 0x00


	//----- nvinfo : EIATTR_KPARAM_INFO
	.align		4
.L_133:
        /*0038*/ 	.byte	0x04, 0x17
        /*003a*/ 	.short	(.L_135 - .L_134)
.L_134:
        /*003c*/ 	.word	0x00000000
        /*0040*/ 	.short	0x0000
        /*0042*/ 	.short	0x0000
        /*0044*/ 	.byte	0x00, 0xf5, 0x21, 0x00


	//----- nvinfo : EIATTR_SPARSE_MMA_MASK
	.align		4
.L_135:
        /*0048*/ 	.byte	0x03, 0x50
        /*004a*/ 	.short	0x0000


	//----- nvinfo : EIATTR_MAXREG_COUNT
	.align		4
        /*004c*/ 	.byte	0x03, 0x1b
        /*004e*/ 	.short	0x00ff


	//----- nvinfo : EIATTR_MERCURY_ISA_VERSION
	.align		4
        /*0050*/ 	.byte	0x03, 0x5f
        /*0052*/ 	.short	0x0101


	//----- nvinfo : EIATTR_VRC_CTA_INIT_COUNT
	.align		4
        /*0054*/ 	.byte	0x02, 0x4a
	.zero		1
	.zero		1


	//----- nvinfo : EIATTR_EXIT_INSTR_OFFSETS
	.align		4
        /*0058*/ 	.byte	0x04, 0x1c
        /*005a*/ 	.short	(.L_137 - .L_136)


	//   ....[0]....
.L_136:
        /*005c*/ 	.word	0x00000080


	//   ....[1]....
        /*0060*/ 	.word	0x000002e0


	//----- nvinfo : EIATTR_CBANK_PARAM_SIZE
	.align		4
.L_137:
        /*0064*/ 	.byte	0x03, 0x19
        /*0066*/ 	.short	0x0018


	//----- nvinfo : EIATTR_PARAM_CBANK
	.align		4
        /*0068*/ 	.byte	0x04, 0x0a
        /*006a*/ 	.short	(.L_139 - .L_138)
	.align		4
.L_138:
        /*006c*/ 	.word	index@(.nv.constant0._Z14get_compact_rrPiS_ii)
        /*0070*/ 	.short	0x0380
        /*0072*/ 	.short	0x0018


	//----- nvinfo : EIATTR_SW_WAR
	.align		4
.L_139:
        /*0074*/ 	.byte	0x04, 0x36
        /*0076*/ 	.short	(.L_141 - .L_140)
.L_140:
        /*0078*/ 	.word	0x00000008
.L_141:


//--------------------- .nv.info._Z7scatterPiS_S_S_i --------------------------
	.section	.nv.info._Z7scatterPiS_S_S_i,"",@"SHT_CUDA_INFO"
	.sectionflags	@""
	.align	4


	//----- nvinfo : EIATTR_CUDA_API_VERSION
	.align		4
        /*0000*/ 	.byte	0x04, 0x37
        /*0002*/ 	.short	(.L_143 - .L_142)
.L_142:
        /*0004*/ 	.word	0x00000082


	//----- nvinfo : EIATTR_KPARAM_INFO
	.align		4
.L_143:
        /*0008*/ 	.byte	0x04, 0x17
        /*000a*/ 	.short	(.L_145 - .L_144)
.L_144:
        /*000c*/ 	.word	0x00000000
        /*0010*/ 	.short	0x0004
        /*0012*/ 	.short	0x0020
        /*0014*/ 	.byte	0x00, 0xf0, 0x11, 0x00


	//----- nvinfo : EIATTR_KPARAM_INFO
	.align		4
.L_145:
        /*0018*/ 	.byte	0x04, 0x17
        /*001a*/ 	.short	(.L_147 - .L_146)
.L_146:
        /*001c*/ 	.word	0x00000000
        /*0020*/ 	.short	0x0003
        /*0022*/ 	.short	0x0018
        /*0024*/ 	.byte	0x00, 0xf5, 0x21, 0x00


	//----- nvinfo : EIATTR_KPARAM_INFO
	.align		4
.L_147:
        /*0028*/ 	.byte	0x04, 0x17
        /*002a*/ 	.short	(.L_149 - .L_148)
.L_148:
        /*002c*/ 	.word	0x00000000
        /*0030*/ 	.short	0x0002
        /*0032*/ 	.short	0x0010
        /*0034*/ 	.byte	0x00, 0xf5, 0x21, 0x00


	//----- nvinfo : EIATTR_KPARAM_INFO
	.align		4
.L_149:
        /*0038*/ 	.byte	0x04, 0x17
        /*003a*/ 	.short	(.L_151 - .L_150)
.L_150:
        /*003c*/ 	.word	0x00000000
        /*0040*/ 	.short	0x0001
        /*0042*/ 	.short	0x0008
        /*0044*/ 	.byte	0x00, 0xf5, 0x21, 0x00


	//----- nvinfo : EIATTR_KPARAM_INFO
	.align		4
.L_151:
        /*0048*/ 	.byte	0x04, 0x17
        /*004a*/ 	.short	(.L_153 - .L_152)
.L_152:
        /*004c*/ 	.word	0x00000000
        /*0050*/ 	.short	0x0000
        /*0052*/ 	.short	0x0000
        /*0054*/ 	.byte	0x00, 0xf5, 0x21, 0x00


	//----- nvinfo : EIATTR_SPARSE_MMA_MASK
	.align		4
.L_153:
        /*0058*/ 	.byte	0x03, 0x50
        /*005a*/ 	.short	0x0000


	//----- nvinfo : EIATTR_MAXREG_COUNT
	.align		4
        /*005c*/ 	.byte	0x03, 0x1b
        /*005e*/ 	.short	0x00ff


	//----- nvinfo : EIATTR_MERCURY_ISA_VERSION
	.align		4
        /*0060*/ 	.byte	0x03, 0x5f
        /*0062*/ 	.short	0x0101


	//----- nvinfo : EIATTR_VRC_CTA_INIT_COUNT
	.align		4
        /*0064*/ 	.byte	0x02, 0x4a
	.zero		1
	.zero		1


	//----- nvinfo : EIATTR_EXIT_INSTR_OFFSETS
	.align		4
        /*0068*/ 	.byte	0x04, 0x1c
        /*006a*/ 	.short	(.L_155 - .L_154)


	//   ....[0]....
.L_154:
        /*006c*/ 	.word	0x00000070


	//   ....[1]....
        /*0070*/ 	.word	0x000000d0


	//   ....[2]....
        /*0074*/ 	.word	0x00000170


	//----- nvinfo : EIATTR_CBANK_PARAM_SIZE
	.align		4
.L_155:
        /*0078*/ 	.byte	0x03, 0x19
        /*007a*/ 	.short	0x0024


	//----- nvinfo : EIATTR_PARAM_CBANK
	.align		4
        /*007c*/ 	.byte	0x04, 0x0a
        /*007e*/ 	.short	(.L_157 - .L_156)
	.align		4
.L_156:
        /*0080*/ 	.word	index@(.nv.constant0._Z7scatterPiS_S_S_i)
        /*0084*/ 	.short	0x0380
        /*0086*/ 	.short	0x0024


	//----- nvinfo : EIATTR_SW_WAR
	.align		4
.L_157:
        /*0088*/ 	.byte	0x04, 0x36
        /*008a*/ 	.short	(.L_159 - .L_158)
.L_158:
        /*008c*/ 	.word	0x00000008
.L_159:


//--------------------- .nv.info._Z14moving_averagePiS_ii --------------------------
	.section	.nv.info._Z14moving_averagePiS_ii,"",@"SHT_CUDA_INFO"
	.sectionflags	@""
	.align	4


	//----- nvinfo : EIATTR_CUDA_API_VERSION
	.align		4
        /*0000*/ 	.byte	0x04, 0x37
        /*0002*/ 	.short	(.L_161 - .L_160)
.L_160:
        /*0004*/ 	.word	0x00000082


	//----- nvinfo : EIATTR_KPARAM_INFO
	.align		4
.L_161:
        /*0008*/ 	.byte	0x04, 0x17
        /*000a*/ 	.short	(.L_163 - .L_162)
.L_162:
        /*000c*/ 	.word	0x00000000
        /*0010*/ 	.short	0x0003
        /*0012*/ 	.short	0x0014
        /*0014*/ 	.byte	0x00, 0xf0, 0x11, 0x00


	//----- nvinfo : EIATTR_KPARAM_INFO
	.align		4
.L_163:
        /*0018*/ 	.byte	0x04, 0x17
        /*001a*/ 	.short	(.L_165 - .L_164)
.L_164:
        /*001c*/ 	.word	0x00000000
        /*0020*/ 	.short	0x0002
        /*0022*/ 	.short	0x0010
        /*0024*/ 	.byte	0x00, 0xf0, 0x11, 0x00


	//----- nvinfo : EIATTR_KPARAM_INFO
	.align		4
.L_165:
        /*0028*/ 	.byte	0x04, 0x17
        /*002a*/ 	.short	(.L_167 - .L_166)
.L_166:
        /*002c*/ 	.word	0x00000000
        /*0030*/ 	.short	0x0001
        /*0032*/ 	.short	0x0008
        /*0034*/ 	.byte	0x00, 0xf5, 0x21, 0x00


	//----- nvinfo : EIATTR_KPARAM_INFO
	.align		4
.L_167:
        /*0038*/ 	.byte	0x04, 0x17
        /*003a*/ 	.short	(.L_169 - .L_168)
.L_168:
        /*003c*/ 	.word	0x00000000
        /*0040*/ 	.short	0x0000
        /*0042*/ 	.short	0x0000
        /*0044*/ 	.byte	0x00, 0xf5, 0x21, 0x00


	//----- nvinfo : EIATTR_SPARSE_MMA_MASK
	.align		4
.L_169:
        /*0048*/ 	.byte	0x03, 0x50
        /*004a*/ 	.short	0x0000


	//----- nvinfo : EIATTR_MAXREG_COUNT
	.align		4
        /*004c*/ 	.byte	0x03, 0x1b
        /*004e*/ 	.short	0x00ff


	//----- nvinfo : EIATTR_MERCURY_ISA_VERSION
	.align		4
        /*0050*/ 	.byte	0x03, 0x5f
        /*0052*/ 	.short	0x0101


	//----- nvinfo : EIATTR_VRC_CTA_INIT_COUNT
	.align		4
        /*0054*/ 	.byte	0x02, 0x4a
	.zero		1
	.zero		1


	//----- nvinfo : EIATTR_EXIT_INSTR_OFFSETS
	.align		4
        /*0058*/ 	.byte	0x04, 0x1c
        /*005a*/ 	.short	(.L_171 - .L_170)


	//   ....[0]....
.L_170:
        /*005c*/ 	.word	0x00000120


	//   ....[1]....
        /*0060*/ 	.word	0x00000140


	//   ....[2]....
        /*0064*/ 	.word	0x000003c0


	//   ....[3]....
        /*0068*/ 	.word	0x000005d0


	//----- nvinfo : EIATTR_CRS_STACK_SIZE
	.align		4
.L_171:
        /*006c*/ 	.byte	0x04, 0x1e
        /*006e*/ 	.short	(.L_173 - .L_172)
.L_172:
        /*0070*/ 	.word	0x00000000


	//----- nvinfo : EIATTR_CBANK_PARAM_SIZE
	.align		4
.L_173:
        /*0074*/ 	.byte	0x03, 0x19
        /*0076*/ 	.short	0x0018


	//----- nvinfo : EIATTR_PARAM_CBANK
	.align		4
        /*0078*/ 	.byte	0x04, 0x0a
        /*007a*/ 	.short	(.L_175 - .L_174)
	.align		4
.L_174:
        /*007c*/ 	.word	index@(.nv.constant0._Z14moving_averagePiS_ii)
        /*0080*/ 	.short	0x0380
        /*0082*/ 	.short	0x0018


	//----- nvinfo : EIATTR_SW_WAR
	.align		4
.L_175:
        /*0084*/ 	.byte	0x04, 0x36
        /*0086*/ 	.short	(.L_177 - .L_176)
.L_176:
        /*0088*/ 	.word	0x00000008
.L_177:


//--------------------- .nv.info._Z7nonzeroPiS_i  --------------------------
	.section	.nv.info._Z7nonzeroPiS_i,"",@"SHT_CUDA_INFO"
	.sectionflags	@""
	.align	4


	//----- nvinfo : EIATTR_CUDA_API_VERSION
	.align		4
        /*0000*/ 	.byte	0x04, 0x37
        /*0002*/ 	.short	(.L_179 - .L_178)
.L_178:
        /*0004*/ 	.word	0x00000082


	//----- nvinfo : EIATTR_KPARAM_INFO
	.align		4
.L_179:
        /*0008*/ 	.byte	0x04, 0x17
        /*000a*/ 	.short	(.L_181 - .L_180)
.L_180:
        /*000c*/ 	.word	0x00000000
        /*0010*/ 	.short	0x0002
        /*0012*/ 	.short	0x0010
        /*0014*/ 	.byte	0x00, 0xf0, 0x11, 0x00


	//----- nvinfo : EIATTR_KPARAM_INFO
	.align		4
.L_181:
        /*0018*/ 	.byte	0x04, 0x17
        /*001a*/ 	.short	(.L_183 - .L_182)
.L_182:
        /*001c*/ 	.word	0x00000000
        /*0020*/ 	.short	0x0001
        /*0022*/ 	.short	0x0008
        /*0024*/ 	.byte	0x00, 0xf5, 0x21, 0x00


	//----- nvinfo : EIATTR_KPARAM_INFO
	.align		4
.L_183:
        /*0028*/ 	.byte	0x04, 0x17
        /*002a*/ 	.short	(.L_185 - .L_184)
.L_184:
        /*002c*/ 	.word	0x00000000
        /*0030*/ 	.short	0x0000
        /*0032*/ 	.short	0x0000
        /*0034*/ 	.byte	0x00, 0xf5, 0x21, 0x00


	//----- nvinfo : EIATTR_SPARSE_MMA_MASK
	.align		4
.L_185:
        /*0038*/ 	.byte	0x03, 0x50
        /*003a*/ 	.short	0x0000


	//----- nvinfo : EIATTR_MAXREG_COUNT
	.align		4
        /*003c*/ 	.byte	0x03, 0x1b
        /*003e*/ 	.short	0x00ff


	//----- nvinfo : EIATTR_MERCURY_ISA_VERSION
	.align		4
        /*0040*/ 	.byte	0x03, 0x5f
        /*0042*/ 	.short	0x0101


	//----- nvinfo : EIATTR_VRC_CTA_INIT_COUNT
	.align		4
        /*0044*/ 	.byte	0x02, 0x4a
	.zero		1
	.zero		1


	//----- nvinfo : EIATTR_EXIT_INSTR_OFFSETS
	.align		4
        /*0048*/ 	.byte	0x04, 0x1c
        /*004a*/ 	.short	(.L_187 - .L_186)


	//   ....[0]....
.L_186:
        /*004c*/ 	.word	0x00000070


	//   ....[1]....
        /*0050*/ 	.word	0x00000110


	//----- nvinfo : EIATTR_CBANK_PARAM_SIZE
	.align		4
.L_187:
        /*0054*/ 	.byte	0x03, 0x19
        /*0056*/ 	.short	0x0014


	//----- nvinfo : EIATTR_PARAM_CBANK
	.align		4
        /*0058*/ 	.byte	0x04, 0x0a
        /*005a*/ 	.short	(.L_189 - .L_188)
	.align		4
.L_188:
        /*005c*/ 	.word	index@(.nv.constant0._Z7nonzeroPiS_i)
        /*0060*/ 	.short	0x0380
        /*0062*/ 	.short	0x0014


	//----- nvinfo : EIATTR_SW_WAR
	.align		4
.L_189:
        /*0064*/ 	.byte	0x04, 0x36
        /*0066*/ 	.short	(.L_191 - .L_190)
.L_190:
        /*0068*/ 	.word	0x00000008
.L_191:


//--------------------- .nv.info._Z13index_of_peakPiS_S_ --------------------------
	.section	.nv.info._Z13index_of_peakPiS_S_,"",@"SHT_CUDA_INFO"
	.sectionflags	@""
	.align	4


	//----- nvinfo : EIATTR_CUDA_API_VERSION
	.align		4
        /*0000*/ 	.byte	0x04, 0x37
        /*0002*/ 	.short	(.L_193 - .L_192)
.L_192:
        /*0004*/ 	.word	0x00000082


	//----- nvinfo : EIATTR_KPARAM_INFO
	.align		4
.L_193:
        /*0008*/ 	.byte	0x04, 0x17
        /*000a*/ 	.short	(.L_195 - .L_194)
.L_194:
        /*000c*/ 	.word	0x00000000
        /*0010*/ 	.short	0x0002
        /*0012*/ 	.short	0x0010
        /*0014*/ 	.byte	0x00, 0xf5, 0x21, 0x00


	//----- nvinfo : EIATTR_KPARAM_INFO
	.align		4
.L_195:
        /*0018*/ 	.byte	0x04, 0x17
        /*001a*/ 	.short	(.L_197 - .L_196)
.L_196:
        /*001c*/ 	.word	0x00000000
        /*0020*/ 	.short	0x0001
        /*0022*/ 	.short	0x0008
        /*0024*/ 	.byte	0x00, 0xf5, 0x21, 0x00


	//----- nvinfo : EIATTR_KPARAM_INFO
	.align		4
.L_197:
        /*0028*/ 	.byte	0x04, 0x17
        /*002a*/ 	.short	(.L_199 - .L_198)
.L_198:
        /*002c*/ 	.word	0x00000000
        /*0030*/ 	.short	0x0000
        /*0032*/ 	.short	0x0000
        /*0034*/ 	.byte	0x00, 0xf5, 0x21, 0x00


	//----- nvinfo : EIATTR_SPARSE_MMA_MASK
	.align		4
.L_199:
        /*0038*/ 	.byte	0x03, 0x50
        /*003a*/ 	.short	0x0000


	//----- nvinfo : EIATTR_MAXREG_COUNT
	.align		4
        /*003c*/ 	.byte	0x03, 0x1b
        /*003e*/ 	.short	0x00ff


	//----- nvinfo : EIATTR_MERCURY_ISA_VERSION
	.align		4
        /*0040*/ 	.byte	0x03, 0x5f
        /*0042*/ 	.short	0x0101


	//----- nvinfo : EIATTR_VRC_CTA_INIT_COUNT
	.align		4
        /*0044*/ 	.byte	0x02, 0x4a
	.zero		1
	.zero		1


	//----- nvinfo : EIATTR_EXIT_INSTR_OFFSETS
	.align		4
        /*0048*/ 	.byte	0x04, 0x1c
        /*004a*/ 	.short	(.L_201 - .L_200)


	//   ....[0]....
.L_200:
        /*004c*/ 	.word	0x000000a0


	//   ....[1]....
        /*0050*/ 	.word	0x00000130


	//----- nvinfo : EIATTR_CBANK_PARAM_SIZE
	.align		4
.L_201:
        /*0054*/ 	.byte	0x03, 0x19
        /*0056*/ 	.short	0x0018


	//----- nvinfo : EIATTR_PARAM_CBANK
	.align		4
        /*0058*/ 	.byte	0x04, 0x0a
        /*005a*/ 	.short	(.L_203 - .L_202)
	.align		4
.L_202:
        /*005c*/ 	.word	index@(.nv.constant0._Z13index_of_peakPiS_S_)
        /*0060*/ 	.short	0x0380
        /*0062*/ 	.short	0x0018


	//----- nvinfo : EIATTR_SW_WAR
	.align		4
.L_203:
        /*0064*/ 	.byte	0x04, 0x36
        /*0066*/ 	.short	(.L_205 - .L_204)
.L_204:
        /*0068*/ 	.word	0x00000008
.L_205:


//--------------------- .nv.info._Z11merge_leadsPiS_iS_iS_i --------------------------
	.section	.nv.info._Z11merge_leadsPiS_iS_iS_i,"",@"SHT_CUDA_INFO"
	.sectionflags	@""
	.align	4


	//----- nvinfo : EIATTR_CUDA_API_VERSION
	.align		4
        /*0000*/ 	.byte	0x04, 0x37
        /*0002*/ 	.short	(.L_207 - .L_206)
.L_206:
        /*0004*/ 	.word	0x00000082


	//----- nvinfo : EIATTR_KPARAM_INFO
	.align		4
.L_207:
        /*0008*/ 	.byte	0x04, 0x17
        /*000a*/ 	.short	(.L_209 - .L_208)
.L_208:
        /*000c*/ 	.word	0x00000000
        /*0010*/ 	.short	0x0006
        /*0012*/ 	.short	0x0030
        /*0014*/ 	.byte	0x00, 0xf0, 0x11, 0x00


	//----- nvinfo : EIATTR_KPARAM_INFO
	.align		4
.L_209:
        /*0018*/ 	.byte	0x04, 0x17
        /*001a*/ 	.short	(.L_211 - .L_210)
.L_210:
        /*001c*/ 	.word	0x00000000
        /*0020*/ 	.short	0x0005
        /*0022*/ 	.short	0x0028
        /*0024*/ 	.byte	0x00, 0xf5, 0x21, 0x00


	//----- nvinfo : EIATTR_KPARAM_INFO
	.align		4
.L_211:
        /*0028*/ 	.byte	0x04, 0x17
        /*002a*/ 	.short	(.L_213 - .L_212)
.L_212:
        /*002c*/ 	.word	0x00000000
        /*0030*/ 	.short	0x0004
        /*0032*/ 	.short	0x0020
        /*0034*/ 	.byte	0x00, 0xf0, 0x11, 0x00


	//----- nvinfo : EIATTR_KPARAM_INFO
	.align		4
.L_213:
        /*0038*/ 	.byte	0x04, 0x17
        /*003a*/ 	.short	(.L_215 - .L_214)
.L_214:
        /*003c*/ 	.word	0x00000000
        /*0040*/ 	.short	0x0003
        /*0042*/ 	.short	0x0018
        /*0044*/ 	.byte	0x00, 0xf5, 0x21, 0x00


	//----- nvinfo : EIATTR_KPARAM_INFO
	.align		4
.L_215:
        /*0048*/ 	.byte	0x04, 0x17
        /*004a*/ 	.short	(.L_217 - .L_216)
.L_216:
        /*004c*/ 	.word	0x00000000
        /*0050*/ 	.short	0x0002
        /*0052*/ 	.short	0x0010
        /*0054*/ 	.byte	0x00, 0xf0, 0x11, 0x00


	//----- nvinfo : EIATTR_KPARAM_INFO
	.align		4
.L_217:
        /*0058*/ 	.byte	0x04, 0x17
        /*005a*/ 	.short	(.L_219 - .L_218)
.L_218:
        /*005c*/ 	.word	0x00000000
        /*0060*/ 	.short	0x0001
        /*0062*/ 	.short	0x0008
        /*0064*/ 	.byte	0x00, 0xf5, 0x21, 0x00


	//----- nvinfo : EIATTR_KPARAM_INFO
	.align		4
.L_219:
        /*0068*/ 	.byte	0x04, 0x17
        /*006a*/ 	.short	(.L_221 - .L_220)
.L_220:
        /*006c*/ 	.word	0x00000000
        /*0070*/ 	.short	0x0000
        /*0072*/ 	.short	0x0000
        /*0074*/ 	.byte	0x00, 0xf5, 0x21, 0x00


	//----- nvinfo : EIATTR_SPARSE_MMA_MASK
	.align		4
.L_221:
        /*0078*/ 	.byte	0x03, 0x50
        /*007a*/ 	.short	0x0000


	//----- nvinfo : EIATTR_MAXREG_COUNT
	.align		4
        /*007c*/ 	.byte	0x03, 0x1b
        /*007e*/ 	.short	0x00ff


	//----- nvinfo : EIATTR_MERCURY_ISA_VERSION
	.align		4
        /*0080*/ 	.byte	0x03, 0x5f
        /*0082*/ 	.short	0x0101


	//----- nvinfo : EIATTR_VRC_CTA_INIT_COUNT
	.align		4
        /*0084*/ 	.byte	0x02, 0x4a
	.zero		1
	.zero		1


	//----- nvinfo : EIATTR_EXIT_INSTR_OFFSETS
	.align		4
        /*0088*/ 	.byte	0x04, 0x1c
        /*008a*/ 	.short	(.L_223 - .L_222)


	//   ....[0]....
.L_222:
        /*008c*/ 	.word	0x000001a0


	//----- nvinfo : EIATTR_CBANK_PARAM_SIZE
	.align		4
.L_223:
        /*0090*/ 	.byte	0x03, 0x19
        /*0092*/ 	.short	0x0034


	//----- nvinfo : EIATTR_PARAM_CBANK
	.align		4
        /*0094*/ 	.byte	0x04, 0x0a
        /*0096*/ 	.short	(.L_225 - .L_224)
	.align		4
.L_224:
        /*0098*/ 	.word	index@(.nv.constant0._Z11merge_leadsPiS_iS_iS_i)
        /*009c*/ 	.short	0x0380
        /*009e*/ 	.short	0x0034


	//----- nvinfo : EIATTR_SW_WAR
	.align		4
.L_225:
        /*00a0*/ 	.byte	0x04, 0x36
        /*00a2*/ 	.short	(.L_227 - .L_226)
.L_226:
        /*00a4*/ 	.word	0x00000008
.L_227:


//--------------------- .nv.info._Z11edge_detectPiS_i --------------------------
	.section	.nv.info._Z11edge_detectPiS_i,"",@"SHT_CUDA_INFO"
	.sectionflags	@""
	.align	4


	//----- nvinfo : EIATTR_CUDA_API_VERSION
	.align		4
        /*0000*/ 	.byte	0x04, 0x37
        /*0002*/ 	.short	(.L_229 - .L_228)
.L_228:
        /*0004*/ 	.word	0x00000082


	//----- nvinfo : EIATTR_KPARAM_INFO
	.align		4
.L_229:
        /*0008*/ 	.byte	0x04, 0x17
        /*000a*/ 	.short	(.L_231 - .L_230)
.L_230:
        /*000c*/ 	.word	0x00000000
        /*0010*/ 	.short	0x0002
        /*0012*/ 	.short	0x0010
        /*0014*/ 	.byte	0x00, 0xf0, 0x11, 0x00


	//----- nvinfo : EIATTR_KPARAM_INFO
	.align		4
.L_231:
        /*0018*/ 	.byte	0x04, 0x17
        /*001a*/ 	.short	(.L_233 - .L_232)
.L_232:
        /*001c*/ 	.word	0x00000000
        /*0020*/ 	.short	0x0001
        /*0022*/ 	.short	0x0008
        /*0024*/ 	.byte	0x00, 0xf5, 0x21, 0x00


	//----- nvinfo : EIATTR_KPARAM_INFO
	.align		4
.L_233:
        /*0028*/ 	.byte	0x04, 0x17
        /*002a*/ 	.short	(.L_235 - .L_234)
.L_234:
        /*002c*/ 	.word	0x00000000
        /*0030*/ 	.short	0x0000
        /*0032*/ 	.short	0x0000
        /*0034*/ 	.byte	0x00, 0xf5, 0x21, 0x00


	//----- nvinfo : EIATTR_SPARSE_MMA_MASK
	.align		4
.L_235:
        /*0038*/ 	.byte	0x03, 0x50
        /*003a*/ 	.short	0x0000


	//----- nvinfo : EIATTR_MAXREG_COUNT
	.align		4
        /*003c*/ 	.byte	0x03, 0x1b
        /*003e*/ 	.short	0x00ff


	//----- nvinfo : EIATTR_MERCURY_ISA_VERSION
	.align		4
        /*0040*/ 	.byte	0x03, 0x5f
        /*0042*/ 	.short	0x0101


	//----- nvinfo : EIATTR_VRC_CTA_INIT_COUNT
	.align		4
        /*0044*/ 	.byte	0x02, 0x4a
	.zero		1
	.zero		1


	//----- nvinfo : EIATTR_EXIT_INSTR_OFFSETS
	.align		4
        /*0048*/ 	.byte	0x04, 0x1c
        /*004a*/ 	.short	(.L_237 - .L_236)


	//   ....[0]....
.L_236:
        /*004c*/ 	.word	0x00000180


	//----- nvinfo : EIATTR_CRS_STACK_SIZE
	.align		4
.L_237:
        /*0050*/ 	.byte	0x04, 0x1e
        /*0052*/ 	.short	(.L_239 - .L_238)
.L_238:
        /*0054*/ 	.word	0x00000000


	//----- nvinfo : EIATTR_CBANK_PARAM_SIZE
	.align		4
.L_239:
        /*0058*/ 	.byte	0x03, 0x19
        /*005a*/ 	.short	0x0014


	//----- nvinfo : EIATTR_PARAM_CBANK
	.align		4
        /*005c*/ 	.byte	0x04, 0x0a
        /*005e*/ 	.short	(.L_241 - .L_240)
	.align		4
.L_240:
        /*0060*/ 	.word	index@(.nv.constant0._Z11edge_detectPiS_i)
        /*0064*/ 	.short	0x0380
        /*0066*/ 	.short	0x0014


	//----- nvinfo : EIATTR_SW_WAR
	.align		4
.L_241:
        /*0068*/ 	.byte	0x04, 0x36
        /*006a*/ 	.short	(.L_243 - .L_242)
.L_242:
        /*006c*/ 	.word	0x00000008
.L_243:


//--------------------- .nv.info._Z9thresholdPiPff --------------------------
	.section	.nv.info._Z9thresholdPiPff,"",@"SHT_CUDA_INFO"
	.sectionflags	@""
	.align	4


	//----- nvinfo : EIATTR_CUDA_API_VERSION
	.align		4
        /*0000*/ 	.byte	0x04, 0x37
        /*0002*/ 	.short	(.L_245 - .L_244)
.L_244:
        /*0004*/ 	.word	0x00000082


	//----- nvinfo : EIATTR_KPARAM_INFO
	.align		4
.L_245:
        /*0008*/ 	.byte	0x04, 0x17
        /*000a*/ 	.short	(.L_247 - .L_246)
.L_246:
        /*000c*/ 	.word	0x00000000
        /*0010*/ 	.short	0x0002
        /*0012*/ 	.short	0x0010
        /*0014*/ 	.byte	0x00, 0xf0, 0x11, 0x00


	//----- nvinfo : EIATTR_KPARAM_INFO
	.align		4
.L_247:
        /*0018*/ 	.byte	0x04, 0x17
        /*001a*/ 	.short	(.L_249 - .L_248)
.L_248:
        /*001c*/ 	.word	0x00000000
        /*0020*/ 	.short	0x0001
        /*0022*/ 	.short	0x0008
        /*0024*/ 	.byte	0x00, 0xf5, 0x21, 0x00


	//----- nvinfo : EIATTR_KPARAM_INFO
	.align		4
.L_249:
        /*0028*/ 	.byte	0x04, 0x17
        /*002a*/ 	.short	(.L_251 - .L_250)
.L_250:
        /*002c*/ 	.word	0x00000000
        /*0030*/ 	.short	0x0000
        /*0032*/ 	.short	0x0000
        /*0034*/ 	.byte	0x00, 0xf5, 0x21, 0x00


	//----- nvinfo : EIATTR_SPARSE_MMA_MASK
	.align		4
.L_251:
        /*0038*/ 	.byte	0x03, 0x50
        /*003a*/ 	.short	0x0000


	//----- nvinfo : EIATTR_MAXREG_COUNT
	.align		4
        /*003c*/ 	.byte	0x03, 0x1b
        /*003e*/ 	.short	0x00ff


	//----- nvinfo : EIATTR_MERCURY_ISA_VERSION
	.align		4
        /*0040*/ 	.byte	0x03, 0x5f
        /*0042*/ 	.short	0x0101


	//----- nvinfo : EIATTR_VRC_CTA_INIT_COUNT
	.align		4
        /*0044*/ 	.byte	0x02, 0x4a
	.zero		1
	.zero		1


	//----- nvinfo : EIATTR_EXIT_INSTR_OFFSETS
	.align		4
        /*0048*/ 	.byte	0x04, 0x1c
        /*004a*/ 	.short	(.L_253 - .L_252)


	//   ....[0]....
.L_252:
        /*004c*/ 	.word	0x000000f0


	//----- nvinfo : EIATTR_CBANK_PARAM_SIZE
	.align		4
.L_253:
        /*0050*/ 	.byte	0x03, 0x19
        /*0052*/ 	.short	0x0014


	//----- nvinfo : EIATTR_PARAM_CBANK
	.align		4
        /*0054*/ 	.byte	0x04, 0x0a
        /*0056*/ 	.short	(.L_255 - .L_254)
	.align		4
.L_254:
        /*0058*/ 	.word	index@(.nv.constant0._Z9thresholdPiPff)
        /*005c*/ 	.short	0x0380
        /*005e*/ 	.short	0x0014


	//----- nvinfo : EIATTR_SW_WAR
	.align		4
.L_255:
        /*0060*/ 	.byte	0x04, 0x36
        /*0062*/ 	.short	(.L_257 - .L_256)
.L_256:
        /*0064*/ 	.word	0x00000008
.L_257:


//--------------------- .nv.info._Z28cross_correlate_with_waveletPfS_S_ii --------------------------
	.section	.nv.info._Z28cross_correlate_with_waveletPfS_S_ii,"",@"SHT_CUDA_INFO"
	.sectionflags	@""
	.align	4


	//----- nvinfo : EIATTR_CUDA_API_VERSION
	.align		4
        /*0000*/ 	.byte	0x04, 0x37
        /*0002*/ 	.short	(.L_259 - .L_258)
.L_258:
        /*0004*/ 	.word	0x00000082


	//----- nvinfo : EIATTR_KPARAM_INFO
	.align		4
.L_259:
        /*0008*/ 	.byte	0x04, 0x17
        /*000a*/ 	.short	(.L_261 - .L_260)
.L_260:
        /*000c*/ 	.word	0x00000000
        /*0010*/ 	.short	0x0004
        /*0012*/ 	.short	0x001c
        /*0014*/ 	.byte	0x00, 0xf0, 0x11, 0x00


	//----- nvinfo : EIATTR_KPARAM_INFO
	.align		4
.L_261:
        /*0018*/ 	.byte	0x04, 0x17
        /*001a*/ 	.short	(.L_263 - .L_262)
.L_262:
        /*001c*/ 	.word	0x00000000
        /*0020*/ 	.short	0x0003
        /*0022*/ 	.short	0x0018
        /*0024*/ 	.byte	0x00, 0xf0, 0x11, 0x00


	//----- nvinfo : EIATTR_KPARAM_INFO
	.align		4
.L_263:
        /*0028*/ 	.byte	0x04, 0x17
        /*002a*/ 	.short	(.L_265 - .L_264)
.L_264:
        /*002c*/ 	.word	0x00000000
        /*0030*/ 	.short	0x0002
        /*0032*/ 	.short	0x0010
        /*0034*/ 	.byte	0x00, 0xf5, 0x21, 0x00


	//----- nvinfo : EIATTR_KPARAM_INFO
	.align		4
.L_265:
        /*0038*/ 	.byte	0x04, 0x17
        /*003a*/ 	.short	(.L_267 - .L_266)
.L_266:
        /*003c*/ 	.word	0x00000000
        /*0040*/ 	.short	0x0001
        /*0042*/ 	.short	0x0008
        /*0044*/ 	.byte	0x00, 0xf5, 0x21, 0x00


	//----- nvinfo : EIATTR_KPARAM_INFO
	.align		4
.L_267:
        /*0048*/ 	.byte	0x04, 0x17
        /*004a*/ 	.short	(.L_269 - .L_268)
.L_268:
        /*004c*/ 	.word	0x00000000
        /*0050*/ 	.short	0x0000
        /*0052*/ 	.short	0x0000
        /*0054*/ 	.byte	0x00, 0xf5, 0x21, 0x00


	//----- nvinfo : EIATTR_SPARSE_MMA_MASK
	.align		4
.L_269:
        /*0058*/ 	.byte	0x03, 0x50
        /*005a*/ 	.short	0x0000


	//----- nvinfo : EIATTR_MAXREG_COUNT
	.align		4
        /*005c*/ 	.byte	0x03, 0x1b
        /*005e*/ 	.short	0x00ff


	//----- nvinfo : EIATTR_NUM_BARRIERS
	.align		4
        /*0060*/ 	.byte	0x02, 0x4c
        /*0062*/ 	.byte	0x01
	.zero		1


	//----- nvinfo : EIATTR_MERCURY_ISA_VERSION
	.align		4
        /*0064*/ 	.byte	0x03, 0x5f
        /*0066*/ 	.short	0x0101


	//----- nvinfo : EIATTR_VRC_CTA_INIT_COUNT
	.align		4
        /*0068*/ 	.byte	0x02, 0x4a
	.zero		1
	.zero		1


	//----- nvinfo : EIATTR_EXIT_INSTR_OFFSETS
	.align		4
        /*006c*/ 	.byte	0x04, 0x1c
        /*006e*/ 	.short	(.L_271 - .L_270)


	//   ....[0]....
.L_270:
        /*0070*/ 	.word	0x000006b0


	//----- nvinfo : EIATTR_CRS_STACK_SIZE
	.align		4
.L_271:
        /*0074*/ 	.byte	0x04, 0x1e
        /*0076*/ 	.short	(.L_273 - .L_272)
.L_272:
        /*0078*/ 	.word	0x00000000


	//----- nvinfo : EIATTR_CBANK_PARAM_SIZE
	.align		4
.L_273:
        /*007c*/ 	.byte	0x03, 0x19
        /*007e*/ 	.short	0x0020


	//----- nvinfo : EIATTR_PARAM_CBANK
	.align		4
        /*0080*/ 	.byte	0x04, 0x0a
        /*0082*/ 	.short	(.L_275 - .L_274)
	.align		4
.L_274:
        /*0084*/ 	.word	index@(.nv.constant0._Z28cross_correlate_with_waveletPfS_S_ii)
        /*0088*/ 	.short	0x0380
        /*008a*/ 	.short	0x0020


	//----- nvinfo : EIATTR_SW_WAR
	.align		4
.L_275:
        /*008c*/ 	.byte	0x04, 0x36
        /*008e*/ 	.short	(.L_277 - .L_276)
.L_276:
        /*0090*/ 	.word	0x00000008
.L_277:


//--------------------- .nv.info._Z8to_floatPfP6__halfi --------------------------
	.section	.nv.info._Z8to_floatPfP6__halfi,"",@"SHT_CUDA_INFO"
	.sectionflags	@""
	.align	4


	//----- nvinfo : EIATTR_CUDA_API_VERSION
	.align		4
        /*0000*/ 	.byte	0x04, 0x37
        /*0002*/ 	.short	(.L_279 - .L_278)
.L_278:
        /*0004*/ 	.word	0x00000082


	//----- nvinfo : EIATTR_KPARAM_INFO
	.align		4
.L_279:
        /*0008*/ 	.byte	0x04, 0x17
        /*000a*/ 	.short	(.L_281 - .L_280)
.L_280:
        /*000c*/ 	.word	0x00000000
        /*0010*/ 	.short	0x0002
        /*0012*/ 	.short	0x0010
        /*0014*/ 	.byte	0x00, 0xf0, 0x11, 0x00


	//----- nvinfo : EIATTR_KPARAM_INFO
	.align		4
.L_281:
        /*0018*/ 	.byte	0x04, 0x17
        /*001a*/ 	.short	(.L_283 - .L_282)
.L_282:
        /*001c*/ 	.word	0x00000000
        /*0020*/ 	.short	0x0001
        /*0022*/ 	.short	0x0008
        /*0024*/ 	.byte	0x00, 0xf5, 0x21, 0x00


	//----- nvinfo : EIATTR_KPARAM_INFO
	.align		4
.L_283:
        /*0028*/ 	.byte	0x04, 0x17
        /*002a*/ 	.short	(.L_285 - .L_284)
.L_284:
        /*002c*/ 	.word	0x00000000
        /*0030*/ 	.short	0x0000
        /*0032*/ 	.short	0x0000
        /*0034*/ 	.byte	0x00, 0xf5, 0x21, 0x00


	//----- nvinfo : EIATTR_SPARSE_MMA_MASK
	.align		4
.L_285:
        /*0038*/ 	.byte	0x03, 0x50
        /*003a*/ 	.short	0x0000


	//----- nvinfo : EIATTR_MAXREG_COUNT
	.align		4
        /*003c*/ 	.byte	0x03, 0x1b
        /*003e*/ 	.short	0x00ff


	//----- nvinfo : EIATTR_MERCURY_ISA_VERSION
	.align		4
        /*0040*/ 	.byte	0x03, 0x5f
        /*0042*/ 	.short	0x0101


	//----- nvinfo : EIATTR_VRC_CTA_INIT_COUNT
	.align		4
        /*0044*/ 	.byte	0x02, 0x4a
	.zero		1
	.zero		1


	//----- nvinfo : EIATTR_EXIT_INSTR_OFFSETS
	.align		4
        /*0048*/ 	.byte	0x04, 0x1c
        /*004a*/ 	.short	(.L_287 - .L_286)


	//   ....[0]....
.L_286:
        /*004c*/ 	.word	0x00000070


	//   ....[1]....
        /*0050*/ 	.word	0x00000100


	//----- nvinfo : EIATTR_CBANK_PARAM_SIZE
	.align		4
.L_287:
        /*0054*/ 	.byte	0x03, 0x19
        /*0056*/ 	.short	0x0014


	//----- nvinfo : EIATTR_PARAM_CBANK
	.align		4
        /*0058*/ 	.byte	0x04, 0x0a
        /*005a*/ 	.short	(.L_289 - .L_288)
	.align		4
.L_288:
        /*005c*/ 	.word	index@(.nv.constant0._Z8to_floatPfP6__halfi)
        /*0060*/ 	.short	0x0380
        /*0062*/ 	.short	0x0014


	//----- nvinfo : EIATTR_SW_WAR
	.align		4
.L_289:
        /*0064*/ 	.byte	0x04, 0x36
        /*0066*/ 	.short	(.L_291 - .L_290)
.L_290:
        /*0068*/ 	.word	0x00000008
.L_291:


//--------------------- .nv.info._Z11mexican_hatPffff --------------------------
	.section	.nv.info._Z11mexican_hatPffff,"",@"SHT_CUDA_INFO"
	.sectionflags	@""
	.align	4


	//----- nvinfo : EIATTR_CUDA_API_VERSION
	.align		4
        /*0000*/ 	.byte	0x04, 0x37
        /*0002*/ 	.short	(.L_293 - .L_292)
.L_292:
        /*0004*/ 	.word	0x00000082


	//----- nvinfo : EIATTR_KPARAM_INFO
	.align		4
.L_293:
        /*0008*/ 	.byte	0x04, 0x17
        /*000a*/ 	.short	(.L_295 - .L_294)
.L_294:
        /*000c*/ 	.word	0x00000000
        /*0010*/ 	.short	0x0003
        /*0012*/ 	.short	0x0010
        /*0014*/ 	.byte	0x00, 0xf0, 0x11, 0x00


	//----- nvinfo : EIATTR_KPARAM_INFO
	.align		4
.L_295:
        /*0018*/ 	.byte	0x04, 0x17
        /*001a*/ 	.short	(.L_297 - .L_296)
.L_296:
        /*001c*/ 	.word	0x00000000
        /*0020*/ 	.short	0x0002
        /*0022*/ 	.short	0x000c
        /*0024*/ 	.byte	0x00, 0xf0, 0x11, 0x00


	//----- nvinfo : EIATTR_KPARAM_INFO
	.align		4
.L_297:
        /*0028*/ 	.byte	0x04, 0x17
        /*002a*/ 	.short	(.L_299 - .L_298)
.L_298:
        /*002c*/ 	.word	0x00000000
        /*0030*/ 	.short	0x0001
        /*0032*/ 	.short	0x0008
        /*0034*/ 	.byte	0x00, 0xf0, 0x11, 0x00


	//----- nvinfo : EIATTR_KPARAM_INFO
	.align		4
.L_299:
        /*0038*/ 	.byte	0x04, 0x17
        /*003a*/ 	.short	(.L_301 - .L_300)
.L_300:
        /*003c*/ 	.word	0x00000000
        /*0040*/ 	.short	0x0000
        /*0042*/ 	.short	0x0000
        /*0044*/ 	.byte	0x00, 0xf5, 0x21, 0x00


	//----- nvinfo : EIATTR_SPARSE_MMA_MASK
	.align		4
.L_301:
        /*0048*/ 	.byte	0x03, 0x50
        /*004a*/ 	.short	0x0000


	//----- nvinfo : EIATTR_MAXREG_COUNT
	.align		4
        /*004c*/ 	.byte	0x03, 0x1b
        /*004e*/ 	.short	0x00ff


	//----- nvinfo : EIATTR_MERCURY_ISA_VERSION
	.align		4
        /*0050*/ 	.byte	0x03, 0x5f
        /*0052*/ 	.short	0x0101


	//----- nvinfo : EIATTR_VRC_CTA_INIT_COUNT
	.align		4
        /*0054*/ 	.byte	0x02, 0x4a
	.zero		1
	.zero		1


	//----- nvinfo : EIATTR_EXIT_INSTR_OFFSETS
	.align		4
        /*0058*/ 	.byte	0x04, 0x1c
        /*005a*/ 	.short	(.L_303 - .L_302)


	//   ....[0]....
.L_302:
        /*005c*/ 	.word	0x000006e0


	//----- nvinfo : EIATTR_CRS_STACK_SIZE
	.align		4
.L_303:
        /*0060*/ 	.byte	0x04, 0x1e
        /*0062*/ 	.short	(.L_305 - .L_304)
.L_304:
        /*0064*/ 	.word	0x00000000


	//----- nvinfo : EIATTR_CBANK_PARAM_SIZE
	.align		4
.L_305:
        /*0068*/ 	.byte	0x03, 0x19
        /*006a*/ 	.short	0x0014


	//----- nvinfo : EIATTR_PARAM_CBANK
	.align		4
        /*006c*/ 	.byte	0x04, 0x0a
        /*006e*/ 	.short	(.L_307 - .L_306)
	.align		4
.L_306:
        /*0070*/ 	.word	index@(.nv.constant0._Z11mexican_hatPffff)
        /*0074*/ 	.short	0x0380
        /*0076*/ 	.short	0x0014


	//----- nvinfo : EIATTR_SW_WAR
	.align		4
.L_307:
        /*0078*/ 	.byte	0x04, 0x36
        /*007a*/ 	.short	(.L_309 - .L_308)
.L_308:
        /*007c*/ 	.word	0x00000008
.L_309:


//--------------------- .nv.callgraph             --------------------------
	.section	.nv.callgraph,"",@"SHT_CUDA_CALLGRAPH"
	.align	4
	.sectionentsize	8
	.align		4
        /*0000*/ 	.word	0x00000000
	.align		4
        /*0004*/ 	.word	0xffffffff
	.align		4
        /*0008*/ 	.word	0x00000000
	.align		4
        /*000c*/ 	.word	0xfffffffe
	.align		4
        /*0010*/ 	.word	0x00000000
	.align		4
        /*0014*/ 	.word	0xfffffffd
	.align		4
        /*0018*/ 	.word	0x00000000
	.align		4
        /*001c*/ 	.word	0xfffffffc


//--------------------- .text._Z6get_rrPiS_S_iii  --------------------------
	.section	.text._Z6get_rrPiS_S_iii,"ax",@progbits
	.align	128
        .global         _Z6get_rrPiS_S_iii
        .type           _Z6get_rrPiS_S_iii,@function
        .size           _Z6get_rrPiS_S_iii,(.L_x_54 - _Z6get_rrPiS_S_iii)
        .other          _Z6get_rrPiS_S_iii,@"STO_CUDA_ENTRY STV_DEFAULT"
_Z6get_rrPiS_S_iii:
.text._Z6get_rrPiS_S_iii:
[----:B------:R-:W-:Y:S01]  /*0000*/  LDC R1, c[0x0][0x37c] ;  /* 0x0000df00ff017b82 */ /* 0x000fe20000000800 */
[----:B------:R-:W0:Y:S07]  /*0010*/  S2R R0, SR_TID.X ;  /* 0x0000000000007919 */ /* 0x000e2e0000002100 */
[----:B------:R-:W0:Y:S01]  /*0020*/  S2UR UR6, SR_CTAID.X ;  /* 0x00000000000679c3 */ /* 0x000e220000002500 */
[----:B------:R-:W1:Y:S07]  /*0030*/  LDCU.64 UR4, c[0x0][0x358] ;  /* 0x00006b00ff0477ac */ /* 0x000e6e0008000a00 */
[----:B------:R-:W0:Y:S08]  /*0040*/  LDC R5, c[0x0][0x360] ;  /* 0x0000d800ff057b82 */ /* 0x000e300000000800 */
[----:B------:R-:W2:Y:S01]  /*0050*/  LDC.64 R2, c[0x0][0x390] ;  /* 0x0000e400ff027b82 */ /* 0x000ea20000000a00 */
[----:B0-----:R-:W-:-:S04]  /*0060*/  IMAD R0, R5, UR6, R0 ;  /* 0x0000000605007c24 */ /* 0x001fc8000f8e0200 */
[----:B--2---:R-:W-:-:S06]  /*0070*/  IMAD.WIDE R2, R0, 0x4, R2 ;  /* 0x0000000400027825 */ /* 0x004fcc00078e0202 */
[----:B-1----:R-:W2:Y:S02]  /*0080*/  LDG.E R2, desc[UR4][R2.64] ;  /* 0x0000000402027981 */ /* 0x002ea4000c1e1900 */
[----:B--2---:R-:W-:-:S13]  /*0090*/  ISETP.NE.AND P0, PT, R2, RZ, PT ;  /* 0x000000ff0200720c */ /* 0x004fda0003f05270 */
[----:B------:R-:W-:Y:S05]  /*00a0*/  @!P0 EXIT ;  /* 0x000000000000894d */ /* 0x000fea0003800000 */
[----:B------:R-:W0:Y:S01]  /*00b0*/  LDC.64 R2, c[0x0][0x388] ;  /* 0x0000e200ff027b82 */ /* 0x000e220000000a00 */
[----:B------:R-:W1:Y:S07]  /*00c0*/  LDCU UR6, c[0x0][0x398] ;  /* 0x00007300ff0677ac */ /* 0x000e6e0008000800 */
[----:B------:R-:W1:Y:S08]  /*00d0*/  LDC R8, c[0x0][0x3a0] ;  /* 0x0000e800ff087b82 */ /* 0x000e700000000800 */
[----:B------:R-:W2:Y:S01]  /*00e0*/  LDC.64 R4, c[0x0][0x390] ;  /* 0x0000e400ff047b82 */ /* 0x000ea20000000a00 */
[----:B0-----:R-:W-:-:S05]  /*00f0*/  IMAD.WIDE R2, R0, 0x4, R2 ;  /* 0x0000000400027825 */ /* 0x001fca00078e0202 */
[----:B------:R0:W5:Y:S01]  /*0100*/  LDG.E R6, desc[UR4][R2.64] ;  /* 0x0000000402067981 */ /* 0x000162000c1e1900 */
[----:B------:R-:W-:Y:S01]  /*0110*/  IMAD.MOV.U32 R7, RZ, RZ, R0 ;  /* 0x000000ffff077224 */ /* 0x000fe200078e0000 */
[----:B------:R-:W-:Y:S04]  /*0120*/  BSSY.RECONVERGENT B0, `(.L_x_0) ;  /* 0x000000b000007945 */ /* 0x000fe80003800200 */
[----:B-1----:R-:W-:-:S07]  /*0130*/  VIADDMNMX R8, R7, UR6, R8, PT ;  /* 0x0000000607087c46 */ /* 0x002fce000b800108 */
.L_x_1:
[----:B------:R-:W-:-:S05]  /*0140*/  VIADD R11, R7, 0x1 ;  /* 0x00000001070b7836 */ /* 0x000fca0000000000 */
[----:B------:R-:W-:-:S13]  /*0150*/  ISETP.GE.AND P0, PT, R11, R8, PT ;  /* 0x000000080b00720c */ /* 0x000fda0003f06270 */
[----:B------:R-:W-:Y:S05]  /*0160*/  @P0 EXIT ;  /* 0x000000000000094d */ /* 0x000fea0003800000 */
[----:B0-2---:R-:W-:-:S06]  /*0170*/  IMAD.WIDE R2, R7, 0x4, R4 ;  /* 0x0000000407027825 */ /* 0x005fcc00078e0204 */
[----:B------:R-:W2:Y:S01]  /*0180*/  LDG.E R2, desc[UR4][R2.64+0x4] ;  /* 0x0000040402027981 */ /* 0x000ea2000c1e1900 */
[----:B------:R-:W-:Y:S01]  /*0190*/  MOV R9, R7 ;  /* 0x0000000700097202 */ /* 0x000fe20000000f00 */
[----:B------:R-:W-:Y:S01]  /*01a0*/  IMAD.MOV.U32 R7, RZ, RZ, R11 ;  /* 0x000000ffff077224 */ /* 0x000fe200078e000b */
[----:B--2---:R-:W-:-:S13]  /*01b0*/  ISETP.NE.AND P0, PT, R2, RZ, PT ;  /* 0x000000ff0200720c */ /* 0x004fda0003f05270 */
[----:B------:R-:W-:Y:S05]  /*01c0*/  @!P0 BRA `(.L_x_1) ;  /* 0xfffffffc00dc8947 */ /* 0x000fea000383ffff */
[----:B------:R-:W-:Y:S05]  /*01d0*/  BSYNC.RECONVERGENT B0 ;  /* 0x0000000000007941 */ /* 0x000fea0003800200 */
.L_x_0:
[----:B------:R-:W0:Y:S02]  /*01e0*/  LDC.64 R2, c[0x0][0x388] ;  /* 0x0000e200ff027b82 */ /* 0x000e240000000a00 */
[----:B0-----:R-:W-:-:S06]  /*01f0*/  IMAD.WIDE R2, R9, 0x4, R2 ;  /* 0x0000000409027825 */ /* 0x001fcc00078e0202 */
[----:B------:R-:W2:Y:S02]  /*0200*/  LDG.E R3, desc[UR4][R2.64+0x4] ;  /* 0x0000040402037981 */ /* 0x000ea4000c1e1900 */
[----:B--2--5:R-:W-:Y:S02]  /*0210*/  IADD3 R11, PT, PT, -R6, R3, RZ ;  /* 0x00000003060b7210 */ /* 0x024fe40007ffe1ff */
[----:B------:R-:W0:Y:S02]  /*0220*/  LDC R6, c[0x0][0x39c] ;  /* 0x0000e700ff067b82 */ /* 0x000e240000000800 */
[-C--:B------:R-:W-:Y:S02]  /*0230*/  IABS R9, R11.reuse ;  /* 0x0000000b00097213 */ /* 0x080fe40000000000 */
[----:B------:R-:W-:Y:S02]  /*0240*/  IABS R10, R11 ;  /* 0x0000000b000a7213 */ /* 0x000fe40000000000 */
[----:B------:R-:W1:Y:S08]  /*0250*/  I2F.RP R7, R9 ;  /* 0x0000000900077306 */ /* 0x000e700000209400 */
[----:B-1----:R-:W1:Y:S01]  /*0260*/  MUFU.RCP R7, R7 ;  /* 0x0000000700077308 */ /* 0x002e620000001000 */
[----:B0-----:R-:W-:-:S05]  /*0270*/  IMAD R6, R6, 0x3c, RZ ;  /* 0x0000003c06067824 */ /* 0x001fca00078e02ff */
[----:B------:R-:W-:Y:S02]  /*0280*/  IABS R8, R6 ;  /* 0x0000000600087213 */ /* 0x000fe40000000000 */
[----:B------:R-:W-:-:S04]  /*0290*/  LOP3.LUT R6, R6, R11, RZ, 0x3c, !PT ;  /* 0x0000000b06067212 */ /* 0x000fc800078e3cff */
[----:B------:R-:W-:Y:S01]  /*02a0*/  ISETP.GE.AND P1, PT, R6, RZ, PT ;  /* 0x000000ff0600720c */ /* 0x000fe20003f26270 */
[----:B-1----:R-:W-:-:S04]  /*02b0*/  VIADD R4, R7, 0xffffffe ;  /* 0x0ffffffe07047836 */ /* 0x002fc80000000000 */
[----:B------:R0:W1:Y:S02]  /*02c0*/  F2I.FTZ.U32.TRUNC.NTZ R5, R4 ;  /* 0x0000000400057305 */ /* 0x000064000021f000 */
[----:B0-----:R-:W-:Y:S01]  /*02d0*/  HFMA2 R4, -RZ, RZ, 0, 0 ;  /* 0x00000000ff047431 */ /* 0x001fe200000001ff */
[----:B-1----:R-:W-:-:S05]  /*02e0*/  IADD3 R2, PT, PT, RZ, -R5, RZ ;  /* 0x80000005ff027210 */ /* 0x002fca0007ffe0ff */
[----:B------:R-:W-:Y:S02]  /*02f0*/  IMAD R3, R2, R9, RZ ;  /* 0x0000000902037224 */ /* 0x000fe400078e02ff */
[----:B------:R-:W-:Y:S02]  /*0300*/  IMAD.MOV.U32 R2, RZ, RZ, R8 ;  /* 0x000000ffff027224 */ /* 0x000fe400078e0008 */
[----:B------:R-:W-:-:S04]  /*0310*/  IMAD.HI.U32 R5, R5, R3, R4 ;  /* 0x0000000305057227 */ /* 0x000fc800078e0004 */
[----:B------:R-:W-:Y:S02]  /*0320*/  IMAD.MOV R4, RZ, RZ, -R10 ;  /* 0x000000ffff047224 */ /* 0x000fe400078e0a0a */
[----:B------:R-:W-:-:S04]  /*0330*/  IMAD.HI.U32 R5, R5, R2, RZ ;  /* 0x0000000205057227 */ /* 0x000fc800078e00ff */
[----:B------:R-:W-:Y:S02]  /*0340*/  IMAD R4, R5, R4, R2 ;  /* 0x0000000405047224 */ /* 0x000fe400078e0202 */
[----:B------:R-:W0:Y:S03]  /*0350*/  LDC.64 R2, c[0x0][0x380] ;  /* 0x0000e000ff027b82 */ /* 0x000e260000000a00 */
[----:B------:R-:W-:-:S13]  /*0360*/  ISETP.GT.U32.AND P2, PT, R9, R4, PT ;  /* 0x000000040900720c */ /* 0x000fda0003f44070 */
[-C--:B------:R-:W-:Y:S01]  /*0370*/  @!P2 IADD3 R4, PT, PT, R4, -R9.reuse, RZ ;  /* 0x800000090404a210 */ /* 0x080fe20007ffe0ff */
[----:B------:R-:W-:Y:S01]  /*0380*/  @!P2 VIADD R5, R5, 0x1 ;  /* 0x000000010505a836 */ /* 0x000fe20000000000 */
[----:B------:R-:W-:Y:S02]  /*0390*/  ISETP.NE.AND P2, PT, R11, RZ, PT ;  /* 0x000000ff0b00720c */ /* 0x000fe40003f45270 */
[----:B------:R-:W-:Y:S01]  /*03a0*/  ISETP.GE.U32.AND P0, PT, R4, R9, PT ;  /* 0x000000090400720c */ /* 0x000fe20003f06070 */
[----:B0-----:R-:W-:-:S12]  /*03b0*/  IMAD.WIDE R2, R0, 0x4, R2 ;  /* 0x0000000400027825 */ /* 0x001fd800078e0202 */
[----:B------:R-:W-:-:S05]  /*03c0*/  @P0 IADD3 R5, PT, PT, R5, 0x1, RZ ;  /* 0x0000000105050810 */ /* 0x000fca0007ffe0ff */
[----:B------:R-:W-:Y:S01]  /*03d0*/  @!P1 IMAD.MOV R5, RZ, RZ, -R5 ;  /* 0x000000ffff059224 */ /* 0x000fe200078e0a05 */
[----:B------:R-:W-:-:S05]  /*03e0*/  @!P2 LOP3.LUT R5, RZ, R11, RZ, 0x33, !PT ;  /* 0x0000000bff05a212 */ /* 0x000fca00078e33ff */
[----:B------:R-:W-:Y:S01]  /*03f0*/  STG.E desc[UR4][R2.64], R5 ;  /* 0x0000000502007986 */ /* 0x000fe2000c101904 */
[----:B------:R-:W-:Y:S05]  /*0400*/  EXIT ;  /* 0x000000000000794d */ /* 0x000fea0003800000 */
.L_x_2:
[----:B------:R-:W-:-:S00]  /*0410*/  BRA `(.L_x_2) ;  /* 0xfffffffc00fc7947 */ /* 0x000fc0000383ffff */
[----:B------:R-:W-:-:S00]  /*0420*/  NOP ;  /* 0x0000000000007918 */ /* 0x000fc00000000000 */
        /* <DEDUP_REMOVED lines=13> */
.L_x_54:


//--------------------- .text._Z12clean_resultPiiiii --------------------------
	.section	.text._Z12clean_resultPiiiii,"ax",@progbits
	.align	128
        .global         _Z12clean_resultPiiiii
        .type           _Z12clean_resultPiiiii,@function
        .size           _Z12clean_resultPiiiii,(.L_x_55 - _Z12clean_resultPiiiii)
        .other          _Z12clean_resultPiiiii,@"STO_CUDA_ENTRY STV_DEFAULT"
_Z12clean_resultPiiiii:
.text._Z12clean_resultPiiiii:
[----:B------:R-:W-:Y:S01]  /*0000*/  LDC R1, c[0x0][0x37c] ;  /* 0x0000df00ff017b82 */ /* 0x000fe20000000800 */
[----:B------:R-:W0:Y:S07]  /*0010*/  S2R R7, SR_TID.X ;  /* 0x0000000000077919 */ /* 0x000e2e0000002100 */
[----:B------:R-:W0:Y:S08]  /*0020*/  S2UR UR4, SR_CTAID.X ;  /* 0x00000000000479c3 */ /* 0x000e300000002500 */
[----:B------:R-:W0:Y:S08]  /*0030*/  LDC R0, c[0x0][0x360] ;  /* 0x0000d800ff007b82 */ /* 0x000e300000000800 */
[----:B------:R-:W1:Y:S01]  /*0040*/  LDC R2, c[0x0][0x390] ;  /* 0x0000e400ff027b82 */ /* 0x000e620000000800 */
[----:B0-----:R-:W-:Y:S01]  /*0050*/  IMAD R7, R0, UR4, R7 ;  /* 0x0000000400077c24 */ /* 0x001fe2000f8e0207 */
[----:B------:R-:W0:Y:S04]  /*0060*/  LDCU.64 UR4, c[0x0][0x358] ;  /* 0x00006b00ff0477ac */ /* 0x000e280008000a00 */
[----:B-1----:R-:W-:-:S13]  /*0070*/  ISETP.GE.AND P0, PT, R7, R2, PT ;  /* 0x000000020700720c */ /* 0x002fda0003f06270 */
[----:B0-----:R-:W-:Y:S05]  /*0080*/  @P0 BRA `(.L_x_3) ;  /* 0x0000000000180947 */ /* 0x001fea0003800000 */
[----:B------:R-:W0:Y:S02]  /*0090*/  LDC.64 R4, c[0x0][0x380] ;  /* 0x0000e000ff047b82 */ /* 0x000e240000000a00 */
[----:B0-----:R-:W-:-:S06]  /*00a0*/  IMAD.WIDE R2, R2, 0x4, R4 ;  /* 0x0000000402027825 */ /* 0x001fcc00078e0204 */
[----:B------:R-:W2:Y:S01]  /*00b0*/  LDG.E R3, desc[UR4][R2.64] ;  /* 0x0000000402037981 */ /* 0x000ea2000c1e1900 */
[----:B------:R-:W-:-:S05]  /*00c0*/  IMAD.WIDE R4, R7, 0x4, R4 ;  /* 0x0000000407047825 */ /* 0x000fca00078e0204 */
[----:B--2---:R-:W-:Y:S01]  /*00d0*/  STG.E desc[UR4][R4.64], R3 ;  /* 0x0000000304007986 */ /* 0x004fe2000c101904 */
[----:B------:R-:W-:Y:S05]  /*00e0*/  EXIT ;  /* 0x000000000000794d */ /* 0x000fea0003800000 */
.L_x_3:
[----:B------:R-:W0:Y:S02]  /*00f0*/  LDCU UR6, c[0x0][0x394] ;  /* 0x00007280ff0677ac */ /* 0x000e240008000800 */
[----:B0-----:R-:W-:-:S13]  /*0100*/  ISETP.GE.AND P0, PT, R7, UR6, PT ;  /* 0x0000000607007c0c */ /* 0x001fda000bf06270 */
[----:B------:R-:W-:Y:S05]  /*0110*/  @P0 EXIT ;  /* 0x000000000000094d */ /* 0x000fea0003800000 */
[----:B------:R-:W0:Y:S01]  /*0120*/  LDC.64 R2, c[0x0][0x380] ;  /* 0x0000e000ff027b82 */ /* 0x000e220000000a00 */
[----:B------:R-:W1:Y:S01]  /*0130*/  LDCU.64 UR6, c[0x0][0x388] ;  /* 0x00007100ff0677ac */ /* 0x000e620008000a00 */
[----:B0-----:R-:W-:-:S05]  /*0140*/  IMAD.WIDE R2, R7, 0x4, R2 ;  /* 0x0000000407027825 */ /* 0x001fca00078e0202 */
[----:B------:R-:W1:Y:S02]  /*0150*/  LDG.E R0, desc[UR4][R2.64] ;  /* 0x0000000402007981 */ /* 0x000e64000c1e1900 */
[C---:B-1----:R-:W-:Y:S02]  /*0160*/  ISETP.GE.AND P0, PT, R0.reuse, UR7, PT ;  /* 0x0000000700007c0c */ /* 0x042fe4000bf06270 */
[----:B------:R-:W-:-:S13]  /*0170*/  ISETP.LE.AND P1, PT, R0, UR6, PT ;  /* 0x0000000600007c0c */ /* 0x000fda000bf23270 */
[----:B------:R-:W-:Y:S05]  /*0180*/  @P0 EXIT P1 ;  /* 0x000000000000094d */ /* 0x000fea0000800000 */
[----:B------:R-:W2:Y:S04]  /*0190*/  LDG.E R5, desc[UR4][R2.64+-0x4] ;  /* 0xfffffc0402057981 */ /* 0x000ea8000c1e1900 */
[----:B--2---:R-:W-:Y:S01]  /*01a0*/  STG.E desc[UR4][R2.64], R5 ;  /* 0x0000000502007986 */ /* 0x004fe2000c101904 */
[----:B------:R-:W-:Y:S05]  /*01b0*/  EXIT ;  /* 0x000000000000794d */ /* 0x000fea0003800000 */
.L_x_4:
        /* <DEDUP_REMOVED lines=12> */
.L_x_55:


//--------------------- .text._Z14get_compact_rrPiS_ii --------------------------
	.section	.text._Z14get_compact_rrPiS_ii,"ax",@progbits
	.align	128
        .global         _Z14get_compact_rrPiS_ii
        .type           _Z14get_compact_rrPiS_ii,@function
        .size           _Z14get_compact_rrPiS_ii,(.L_x_56 - _Z14get_compact_rrPiS_ii)
        .other          _Z14get_compact_rrPiS_ii,@"STO_CUDA_ENTRY STV_DEFAULT"
_Z14get_compact_rrPiS_ii:
.text._Z14get_compact_rrPiS_ii:
[----:B------:R-:W-:Y:S01]  /*0000*/  LDC R1, c[0x0][0x37c] ;  /* 0x0000df00ff017b82 */ /* 0x000fe20000000800 */
[----:B------:R-:W0:Y:S07]  /*0010*/  S2R R0, SR_TID.X ;  /* 0x0000000000007919 */ /* 0x000e2e0000002100 */
[----:B------:R-:W0:Y:S01]  /*0020*/  S2UR UR5, SR_CTAID.X ;  /* 0x00000000000579c3 */ /* 0x000e220000002500 */
[----:B------:R-:W1:Y:S07]  /*0030*/  LDCU UR4, c[0x0][0x394] ;  /* 0x00007280ff0477ac */ /* 0x000e6e0008000800 */
[----:B------:R-:W0:Y:S01]  /*0040*/  LDC R3, c[0x0][0x360] ;  /* 0x0000d800ff037b82 */ /* 0x000e220000000800 */
[----:B-1----:R-:W-:Y:S01]  /*0050*/  UIADD3 UR4, UPT, UPT, UR4, -0x1, URZ ;  /* 0xffffffff04047890 */ /* 0x002fe2000fffe0ff */
[----:B0-----:R-:W-:-:S05]  /*0060*/  IMAD R0, R3, UR5, R0 ;  /* 0x0000000503007c24 */ /* 0x001fca000f8e0200 */
[----:B------:R-:W-:-:S13]  /*0070*/  ISETP.GE.AND P0, PT, R0, UR4, PT ;  /* 0x0000000400007c0c */ /* 0x000fda000bf06270 */
[----:B------:R-:W-:Y:S05]  /*0080*/  @P0 EXIT ;  /* 0x000000000000094d */ /* 0x000fea0003800000 */
[----:B------:R-:W0:Y:S01]  /*0090*/  LDC.64 R2, c[0x0][0x388] ;  /* 0x0000e200ff027b82 */ /* 0x000e220000000a00 */
[----:B------:R-:W1:Y:S07]  /*00a0*/  LDCU.64 UR4, c[0x0][0x358] ;  /* 0x00006b00ff0477ac */ /* 0x000e6e0008000a00 */
[----:B------:R-:W2:Y:S01]  /*00b0*/  LDC R6, c[0x0][0x390] ;  /* 0x0000e400ff067b82 */ /* 0x000ea20000000800 */
[----:B0-----:R-:W-:-:S05]  /*00c0*/  IMAD.WIDE R2, R0, 0x4, R2 ;  /* 0x0000000400027825 */ /* 0x001fca00078e0202 */
[----:B-1----:R-:W3:Y:S04]  /*00d0*/  LDG.E R4, desc[UR4][R2.64+0x4] ;  /* 0x0000040402047981 */ /* 0x002ee8000c1e1900 */
[----:B------:R-:W3:Y:S01]  /*00e0*/  LDG.E R5, desc[UR4][R2.64] ;  /* 0x0000000402057981 */ /* 0x000ee2000c1e1900 */
[----:B--2---:R-:W-:Y:S02]  /*00f0*/  IMAD R6, R6, 0x3c, RZ ;  /* 0x0000003c06067824 */ /* 0x004fe400078e02ff */
[----:B---3--:R-:W-:-:S05]  /*0100*/  IMAD.IADD R7, R4, 0x1, -R5 ;  /* 0x0000000104077824 */ /* 0x008fca00078e0a05 */
[-C--:B------:R-:W-:Y:S02]  /*0110*/  IABS R9, R7.reuse ;  /* 0x0000000700097213 */ /* 0x080fe40000000000 */
[----:B------:R-:W-:Y:S02]  /*0120*/  IABS R11, R7 ;  /* 0x00000007000b7213 */ /* 0x000fe40000000000 */
[----:B------:R-:W0:Y:S08]  /*0130*/  I2F.RP R8, R9 ;  /* 0x0000000900087306 */ /* 0x000e300000209400 */
[----:B0-----:R-:W0:Y:S02]  /*0140*/  MUFU.RCP R8, R8 ;  /* 0x0000000800087308 */ /* 0x001e240000001000 */
[----:B0-----:R-:W-:-:S06]  /*0150*/  IADD3 R4, PT, PT, R8, 0xffffffe, RZ ;  /* 0x0ffffffe08047810 */ /* 0x001fcc0007ffe0ff */
[----:B------:R0:W1:Y:S02]  /*0160*/  F2I.FTZ.U32.TRUNC.NTZ R5, R4 ;  /* 0x0000000400057305 */ /* 0x000064000021f000 */
[----:B0-----:R-:W-:Y:S02]  /*0170*/  HFMA2 R4, -RZ, RZ, 0, 0 ;  /* 0x00000000ff047431 */ /* 0x001fe400000001ff */
[----:B-1----:R-:W-:-:S05]  /*0180*/  IMAD.MOV R10, RZ, RZ, -R5 ;  /* 0x000000ffff0a7224 */ /* 0x002fca00078e0a05 */
[----:B------:R-:W-:Y:S02]  /*0190*/  MOV R2, R10 ;  /* 0x0000000a00027202 */ /* 0x000fe40000000f00 */
[----:B------:R-:W-:Y:S02]  /*01a0*/  IABS R10, R6 ;  /* 0x00000006000a7213 */ /* 0x000fe40000000000 */
[----:B------:R-:W-:Y:S01]  /*01b0*/  LOP3.LUT R6, R6, R7, RZ, 0x3c, !PT ;  /* 0x0000000706067212 */ /* 0x000fe200078e3cff */
[----:B------:R-:W-:Y:S02]  /*01c0*/  IMAD R3, R2, R9, RZ ;  /* 0x0000000902037224 */ /* 0x000fe400078e02ff */
[----:B------:R-:W-:Y:S01]  /*01d0*/  IMAD.MOV.U32 R2, RZ, RZ, R10 ;  /* 0x000000ffff027224 */ /* 0x000fe200078e000a */
[----:B------:R-:W-:Y:S01]  /*01e0*/  ISETP.GE.AND P1, PT, R6, RZ, PT ;  /* 0x000000ff0600720c */ /* 0x000fe20003f26270 */
        /* <DEDUP_REMOVED lines=16> */
.L_x_5:
        /* <DEDUP_REMOVED lines=9> */
.L_x_56:


//--------------------- .text._Z7scatterPiS_S_S_i --------------------------
	.section	.text._Z7scatterPiS_S_S_i,"ax",@progbits
	.align	128
        .global         _Z7scatterPiS_S_S_i
        .type           _Z7scatterPiS_S_S_i,@function
        .size           _Z7scatterPiS_S_S_i,(.L_x_57 - _Z7scatterPiS_S_S_i)
        .other          _Z7scatterPiS_S_S_i,@"STO_CUDA_ENTRY STV_DEFAULT"
_Z7scatterPiS_S_S_i:
.text._Z7scatterPiS_S_S_i:
[----:B------:R-:W-:Y:S01]  /*0000*/  LDC R1, c[0x0][0x37c] ;  /* 0x0000df00ff017b82 */ /* 0x000fe20000000800 */
[----:B------:R-:W0:Y:S07]  /*0010*/  S2R R7, SR_TID.X ;  /* 0x0000000000077919 */ /* 0x000e2e0000002100 */
[----:B------:R-:W0:Y:S01]  /*0020*/  S2UR UR4, SR_CTAID.X ;  /* 0x00000000000479c3 */ /* 0x000e220000002500 */
[----:B------:R-:W1:Y:S07]  /*0030*/  LDCU UR5, c[0x0][0x3a0] ;  /* 0x00007400ff0577ac */ /* 0x000e6e0008000800 */
[----:B------:R-:W0:Y:S02]  /*0040*/  LDC R0, c[0x0][0x360] ;  /* 0x0000d800ff007b82 */ /* 0x000e240000000800 */
[----:B0-----:R-:W-:-:S05]  /*0050*/  IMAD R7, R0, UR4, R7 ;  /* 0x0000000400077c24 */ /* 0x001fca000f8e0207 */
[----:B-1----:R-:W-:-:S13]  /*0060*/  ISETP.GE.AND P0, PT, R7, UR5, PT ;  /* 0x0000000507007c0c */ /* 0x002fda000bf06270 */
[----:B------:R-:W-:Y:S05]  /*0070*/  @P0 EXIT ;  /* 0x000000000000094d */ /* 0x000fea0003800000 */
[----:B------:R-:W0:Y:S01]  /*0080*/  LDC.64 R2, c[0x0][0x398] ;  /* 0x0000e600ff027b82 */ /* 0x000e220000000a00 */
[----:B------:R-:W1:Y:S01]  /*0090*/  LDCU.64 UR4, c[0x0][0x358] ;  /* 0x00006b00ff0477ac */ /* 0x000e620008000a00 */
[----:B0-----:R-:W-:-:S06]  /*00a0*/  IMAD.WIDE R2, R7, 0x4, R2 ;  /* 0x0000000407027825 */ /* 0x001fcc00078e0202 */
[----:B-1----:R-:W2:Y:S02]  /*00b0*/  LDG.E R2, desc[UR4][R2.64] ;  /* 0x0000000402027981 */ /* 0x002ea4000c1e1900 */
[----:B--2---:R-:W-:-:S13]  /*00c0*/  ISETP.NE.AND P0, PT, R2, RZ, PT ;  /* 0x000000ff0200720c */ /* 0x004fda0003f05270 */
[----:B------:R-:W-:Y:S05]  /*00d0*/  @!P0 EXIT ;  /* 0x000000000000894d */ /* 0x000fea0003800000 */
[----:B------:R-:W0:Y:S08]  /*00e0*/  LDC.64 R2, c[0x0][0x390] ;  /* 0x0000e400ff027b82 */ /* 0x000e300000000a00 */
[----:B------:R-:W1:Y:S01]  /*00f0*/  LDC.64 R4, c[0x0][0x388] ;  /* 0x0000e200ff047b82 */ /* 0x000e620000000a00 */
[----:B0-----:R-:W-:-:S06]  /*0100*/  IMAD.WIDE R2, R7, 0x4, R2 ;  /* 0x0000000407027825 */ /* 0x001fcc00078e0202 */
[----:B------:R-:W2:Y:S01]  /*0110*/  LDG.E R3, desc[UR4][R2.64] ;  /* 0x0000000402037981 */ /* 0x000ea2000c1e1900 */
[----:B-1----:R-:W-:Y:S02]  /*0120*/  IMAD.WIDE R4, R7, 0x4, R4 ;  /* 0x0000000407047825 */ /* 0x002fe400078e0204 */
[----:B------:R-:W2:Y:S04]  /*0130*/  LDC.64 R6, c[0x0][0x380] ;  /* 0x0000e000ff067b82 */ /* 0x000ea80000000a00 */
[----:B------:R-:W3:Y:S01]  /*0140*/  LDG.E R5, desc[UR4][R4.64] ;  /* 0x0000000404057981 */ /* 0x000ee2000c1e1900 */
[----:B--2---:R-:W-:-:S05]  /*0150*/  IMAD.WIDE R6, R3, 0x4, R6 ;  /* 0x0000000403067825 */ /* 0x004fca00078e0206 */
[----:B---3--:R-:W-:Y:S01]  /*0160*/  STG.E desc[UR4][R6.64], R5 ;  /* 0x0000000506007986 */ /* 0x008fe2000c101904 */
[----:B------:R-:W-:Y:S05]  /*0170*/  EXIT ;  /* 0x000000000000794d */ /* 0x000fea0003800000 */
.L_x_6:
        /* <DEDUP_REMOVED lines=16> */
.L_x_57:


//--------------------- .text._Z14moving_averagePiS_ii --------------------------
	.section	.text._Z14moving_averagePiS_ii,"ax",@progbits
	.align	128
        .global         _Z14moving_averagePiS_ii
        .type           _Z14moving_averagePiS_ii,@function
        .size           _Z14moving_averagePiS_ii,(.L_x_58 - _Z14moving_averagePiS_ii)
        .other          _Z14moving_averagePiS_ii,@"STO_CUDA_ENTRY STV_DEFAULT"
_Z14moving_averagePiS_ii:
.text._Z14moving_averagePiS_ii:
[----:B------:R-:W-:Y:S01]  /*0000*/  LDC R1, c[0x0][0x37c] ;  /* 0x0000df00ff017b82 */ /* 0x000fe20000000800 */
[----:B------:R-:W0:Y:S07]  /*0010*/  S2R R0, SR_TID.X ;  /* 0x0000000000007919 */ /* 0x000e2e0000002100 */
[----:B------:R-:W0:Y:S08]  /*0020*/  S2UR UR4, SR_CTAID.X ;  /* 0x00000000000479c3 */ /* 0x000e300000002500 */
[----:B------:R-:W0:Y:S08]  /*0030*/  LDC R3, c[0x0][0x360] ;  /* 0x0000d800ff037b82 */ /* 0x000e300000000800 */
[----:B------:R-:W1:Y:S01]  /*0040*/  LDC R7, c[0x0][0x394] ;  /* 0x0000e500ff077b82 */ /* 0x000e620000000800 */
[----:B0-----:R-:W-:Y:S01]  /*0050*/  IMAD R0, R3, UR4, R0 ;  /* 0x0000000403007c24 */ /* 0x001fe2000f8e0200 */
[----:B------:R-:W0:Y:S01]  /*0060*/  LDCU.64 UR4, c[0x0][0x358] ;  /* 0x00006b00ff0477ac */ /* 0x000e220008000a00 */
[----:B-1----:R-:W-:-:S05]  /*0070*/  VIADD R3, R7, 0xffffffff ;  /* 0xffffffff07037836 */ /* 0x002fca0000000000 */
[----:B------:R-:W-:-:S13]  /*0080*/  ISETP.NE.AND P0, PT, R0, R3, PT ;  /* 0x000000030000720c */ /* 0x000fda0003f05270 */
[----:B0-----:R-:W-:Y:S05]  /*0090*/  @P0 BRA `(.L_x_7) ;  /* 0x0000000000240947 */ /* 0x001fea0003800000 */
[----:B------:R-:W0:Y:S08]  /*00a0*/  LDC.64 R2, c[0x0][0x388] ;  /* 0x0000e200ff027b82 */ /* 0x000e300000000a00 */
[----:B------:R-:W1:Y:S01]  /*00b0*/  LDC.64 R4, c[0x0][0x380] ;  /* 0x0000e000ff047b82 */ /* 0x000e620000000a00 */
[----:B0-----:R-:W-:-:S05]  /*00c0*/  IMAD.WIDE R2, R0, 0x4, R2 ;  /* 0x0000000400027825 */ /* 0x001fca00078e0202 */
[----:B------:R-:W2:Y:S04]  /*00d0*/  LDG.E R6, desc[UR4][R2.64] ;  /* 0x0000000402067981 */ /* 0x000ea8000c1e1900 */
[----:B------:R-:W2:Y:S01]  /*00e0*/  LDG.E R7, desc[UR4][R2.64+-0x4] ;  /* 0xfffffc0402077981 */ /* 0x000ea2000c1e1900 */
[----:B-1----:R-:W-:-:S04]  /*00f0*/  IMAD.WIDE R4, R0, 0x4, R4 ;  /* 0x0000000400047825 */ /* 0x002fc800078e0204 */
[----:B--2---:R-:W-:-:S05]  /*0100*/  IMAD.IADD R7, R6, 0x1, -R7 ;  /* 0x0000000106077824 */ /* 0x004fca00078e0a07 */
[----:B------:R-:W-:Y:S01]  /*0110*/  STG.E desc[UR4][R4.64], R7 ;  /* 0x0000000704007986 */ /* 0x000fe2000c101904 */
[----:B------:R-:W-:Y:S05]  /*0120*/  EXIT ;  /* 0x000000000000794d */ /* 0x000fea0003800000 */
.L_x_7:
[----:B------:R-:W-:-:S13]  /*0130*/  ISETP.GE.AND P0, PT, R0, R7, PT ;  /* 0x000000070000720c */ /* 0x000fda0003f06270 */
[----:B------:R-:W-:Y:S05]  /*0140*/  @P0 EXIT ;  /* 0x000000000000094d */ /* 0x000fea0003800000 */
[----:B------:R-:W0:Y:S02]  /*0150*/  LDC R3, c[0x0][0x390] ;  /* 0x0000e400ff037b82 */ /* 0x000e240000000800 */
[----:B0-----:R-:W-:-:S04]  /*0160*/  IADD3 R5, PT, PT, R0, R3, RZ ;  /* 0x0000000300057210 */ /* 0x001fc80007ffe0ff */
[----:B------:R-:W-:-:S13]  /*0170*/  ISETP.GE.AND P0, PT, R5, R7, PT ;  /* 0x000000070500720c */ /* 0x000fda0003f06270 */
[----:B------:R-:W-:Y:S05]  /*0180*/  @!P0 BRA `(.L_x_8) ;  /* 0x0000000000908947 */ /* 0x000fea0003800000 */
[----:B------:R-:W0:Y:S02]  /*0190*/  LDC.64 R4, c[0x0][0x388] ;  /* 0x0000e200ff047b82 */ /* 0x000e240000000a00 */
[----:B0-----:R-:W-:-:S04]  /*01a0*/  IMAD.WIDE R2, R7, 0x4, R4 ;  /* 0x0000000407027825 */ /* 0x001fc800078e0204 */
[----:B------:R-:W-:Y:S02]  /*01b0*/  IMAD.WIDE R4, R0, 0x4, R4 ;  /* 0x0000000400047825 */ /* 0x000fe400078e0204 */
[----:B------:R0:W2:Y:S04]  /*01c0*/  LDG.E R2, desc[UR4][R2.64+-0x4] ;  /* 0xfffffc0402027981 */ /* 0x0000a8000c1e1900 */
[----:B------:R-:W2:Y:S01]  /*01d0*/  LDG.E R5, desc[UR4][R4.64] ;  /* 0x0000000404057981 */ /* 0x000ea2000c1e1900 */
[----:B------:R-:W-:-:S05]  /*01e0*/  LOP3.LUT R6, RZ, R0, RZ, 0x33, !PT ;  /* 0x00000000ff067212 */ /* 0x000fca00078e33ff */
[----:B------:R-:W-:-:S05]  /*01f0*/  IMAD.IADD R8, R6, 0x1, R7 ;  /* 0x0000000106087824 */ /* 0x000fca00078e0207 */
[----:B------:R-:W-:-:S04]  /*0200*/  IABS R11, R8 ;  /* 0x00000008000b7213 */ /* 0x000fc80000000000 */
[----:B------:R-:W1:Y:S08]  /*0210*/  I2F.RP R9, R11 ;  /* 0x0000000b00097306 */ /* 0x000e700000209400 */
[----:B-1----:R-:W1:Y:S02]  /*0220*/  MUFU.RCP R9, R9 ;  /* 0x0000000900097308 */ /* 0x002e640000001000 */
[----:B-1----:R-:W-:-:S06]  /*0230*/  VIADD R6, R9, 0xffffffe ;  /* 0x0ffffffe09067836 */ /* 0x002fcc0000000000 */
[----:B------:R1:W3:Y:S02]  /*0240*/  F2I.FTZ.U32.TRUNC.NTZ R7, R6 ;  /* 0x0000000600077305 */ /* 0x0002e4000021f000 */
[----:B-1----:R-:W-:Y:S01]  /*0250*/  IMAD.MOV.U32 R6, RZ, RZ, RZ ;  /* 0x000000ffff067224 */ /* 0x002fe200078e00ff */
[----:B---3--:R-:W-:-:S05]  /*0260*/  IADD3 R10, PT, PT, RZ, -R7, RZ ;  /* 0x80000007ff0a7210 */ /* 0x008fca0007ffe0ff */
[----:B0-----:R-:W-:-:S04]  /*0270*/  IMAD R3, R10, R11, RZ ;  /* 0x0000000b0a037224 */ /* 0x001fc800078e02ff */
[----:B------:R-:W-:-:S04]  /*0280*/  IMAD.HI.U32 R7, R7, R3, R6 ;  /* 0x0000000307077227 */ /* 0x000fc800078e0006 */
[----:B--2---:R-:W-:Y:S01]  /*0290*/  IMAD.IADD R5, R2, 0x1, -R5 ;  /* 0x0000000102057824 */ /* 0x004fe200078e0a05 */
[----:B------:R-:W-:-:S04]  /*02a0*/  IABS R2, R8 ;  /* 0x0000000800027213 */ /* 0x000fc80000000000 */
[----:B------:R-:W-:Y:S02]  /*02b0*/  IABS R4, R5 ;  /* 0x0000000500047213 */ /* 0x000fe40000000000 */
[----:B------:R-:W-:Y:S02]  /*02c0*/  IADD3 R2, PT, PT, RZ, -R2, RZ ;  /* 0x80000002ff027210 */ /* 0x000fe40007ffe0ff */
[----:B------:R-:W-:Y:S01]  /*02d0*/  LOP3.LUT R5, R5, R8, RZ, 0x3c, !PT ;  /* 0x0000000805057212 */ /* 0x000fe200078e3cff */
[----:B------:R-:W-:-:S03]  /*02e0*/  IMAD.HI.U32 R7, R7, R4, RZ ;  /* 0x0000000407077227 */ /* 0x000fc600078e00ff */
[----:B------:R-:W-:Y:S01]  /*02f0*/  ISETP.GE.AND P1, PT, R5, RZ, PT ;  /* 0x000000ff0500720c */ /* 0x000fe20003f26270 */
        /* <DEDUP_REMOVED lines=13> */
.L_x_8:
[----:B------:R-:W0:Y:S02]  /*03d0*/  LDC.64 R6, c[0x0][0x388] ;  /* 0x0000e200ff067b82 */ /* 0x000e240000000a00 */
[----:B0-----:R-:W-:-:S04]  /*03e0*/  IMAD.WIDE R4, R5, 0x4, R6 ;  /* 0x0000000405047825 */ /* 0x001fc800078e0206 */
[----:B------:R-:W-:Y:S02]  /*03f0*/  IMAD.WIDE R6, R0, 0x4, R6 ;  /* 0x0000000400067825 */ /* 0x000fe400078e0206 */
[----:B------:R0:W2:Y:S04]  /*0400*/  LDG.E R4, desc[UR4][R4.64] ;  /* 0x0000000404047981 */ /* 0x0000a8000c1e1900 */
[----:B------:R-:W2:Y:S01]  /*0410*/  LDG.E R7, desc[UR4][R6.64] ;  /* 0x0000000406077981 */ /* 0x000ea2000c1e1900 */
[----:B------:R-:W-:-:S04]  /*0420*/  IABS R11, R3 ;  /* 0x00000003000b7213 */ /* 0x000fc80000000000 */
[----:B------:R-:W1:Y:S08]  /*0430*/  I2F.RP R10, R11 ;  /* 0x0000000b000a7306 */ /* 0x000e700000209400 */
[----:B-1----:R-:W1:Y:S02]  /*0440*/  MUFU.RCP R10, R10 ;  /* 0x0000000a000a7308 */ /* 0x002e640000001000 */
[----:B-1----:R-:W-:-:S06]  /*0450*/  IADD3 R8, PT, PT, R10, 0xffffffe, RZ ;  /* 0x0ffffffe0a087810 */ /* 0x002fcc0007ffe0ff */
[----:B------:R1:W3:Y:S02]  /*0460*/  F2I.FTZ.U32.TRUNC.NTZ R9, R8 ;  /* 0x0000000800097305 */ /* 0x0002e4000021f000 */
[----:B-1----:R-:W-:Y:S02]  /*0470*/  IMAD.MOV.U32 R8, RZ, RZ, RZ ;  /* 0x000000ffff087224 */ /* 0x002fe400078e00ff */
[----:B---3--:R-:W-:-:S04]  /*0480*/  IMAD.MOV R12, RZ, RZ, -R9 ;  /* 0x000000ffff0c7224 */ /* 0x008fc800078e0a09 */
[----:B0-----:R-:W-:-:S04]  /*0490*/  IMAD R5, R12, R11, RZ ;  /* 0x0000000b0c057224 */ /* 0x001fc800078e02ff */
[----:B------:R-:W-:Y:S01]  /*04a0*/  IMAD.HI.U32 R9, R9, R5, R8 ;  /* 0x0000000509097227 */ /* 0x000fe200078e0008 */
[----:B--2---:R-:W-:-:S04]  /*04b0*/  IADD3 R2, PT, PT, R4, -R7, RZ ;  /* 0x8000000704027210 */ /* 0x004fc80007ffe0ff */
[----:B------:R-:W-:Y:S02]  /*04c0*/  IABS R6, R2 ;  /* 0x0000000200067213 */ /* 0x000fe40000000000 */
[----:B------:R-:W-:-:S03]  /*04d0*/  LOP3.LUT R2, R2, R3, RZ, 0x3c, !PT ;  /* 0x0000000302027212 */ /* 0x000fc600078e3cff */
[----:B------:R-:W-:Y:S01]  /*04e0*/  IMAD.HI.U32 R9, R9, R6, RZ ;  /* 0x0000000609097227 */ /* 0x000fe200078e00ff */
[----:B------:R-:W-:-:S04]  /*04f0*/  ISETP.GE.AND P1, PT, R2, RZ, PT ;  /* 0x000000ff0200720c */ /* 0x000fc80003f26270 */
[----:B------:R-:W-:-:S05]  /*0500*/  IADD3 R4, PT, PT, -R9, RZ, RZ ;  /* 0x000000ff09047210 */ /* 0x000fca0007ffe1ff */
[C---:B------:R-:W-:Y:S02]  /*0510*/  IMAD R6, R11.reuse, R4, R6 ;  /* 0x000000040b067224 */ /* 0x040fe400078e0206 */
[----:B------:R-:W0:Y:S03]  /*0520*/  LDC.64 R4, c[0x0][0x380] ;  /* 0x0000e000ff047b82 */ /* 0x000e260000000a00 */
[----:B------:R-:W-:-:S13]  /*0530*/  ISETP.GT.U32.AND P2, PT, R11, R6, PT ;  /* 0x000000060b00720c */ /* 0x000fda0003f44070 */
[----:B------:R-:W-:Y:S01]  /*0540*/  @!P2 IMAD.IADD R6, R6, 0x1, -R11 ;  /* 0x000000010606a824 */ /* 0x000fe200078e0a0b */
[----:B------:R-:W-:Y:S02]  /*0550*/  @!P2 IADD3 R9, PT, PT, R9, 0x1, RZ ;  /* 0x000000010909a810 */ /* 0x000fe40007ffe0ff */
[----:B------:R-:W-:Y:S02]  /*0560*/  ISETP.NE.AND P2, PT, R3, RZ, PT ;  /* 0x000000ff0300720c */ /* 0x000fe40003f45270 */
[----:B------:R-:W-:Y:S01]  /*0570*/  ISETP.GE.U32.AND P0, PT, R6, R11, PT ;  /* 0x0000000b0600720c */ /* 0x000fe20003f06070 */
[----:B0-----:R-:W-:-:S12]  /*0580*/  IMAD.WIDE R4, R0, 0x4, R4 ;  /* 0x0000000400047825 */ /* 0x001fd800078e0204 */
[----:B------:R-:W-:-:S05]  /*0590*/  @P0 VIADD R9, R9, 0x1 ;  /* 0x0000000109090836 */ /* 0x000fca0000000000 */
[----:B------:R-:W-:Y:S02]  /*05a0*/  @!P1 IADD3 R9, PT, PT, -R9, RZ, RZ ;  /* 0x000000ff09099210 */ /* 0x000fe40007ffe1ff */
[----:B------:R-:W-:-:S05]  /*05b0*/  @!P2 LOP3.LUT R9, RZ, R3, RZ, 0x33, !PT ;  /* 0x00000003ff09a212 */ /* 0x000fca00078e33ff */
[----:B------:R-:W-:Y:S01]  /*05c0*/  STG.E desc[UR4][R4.64], R9 ;  /* 0x0000000904007986 */ /* 0x000fe2000c101904 */
[----:B------:R-:W-:Y:S05]  /*05d0*/  EXIT ;  /* 0x000000000000794d */ /* 0x000fea0003800000 */
.L_x_9:
        /* <DEDUP_REMOVED lines=10> */
.L_x_58:


//--------------------- .text._Z7nonzeroPiS_i     --------------------------
	.section	.text._Z7nonzeroPiS_i,"ax",@progbits
	.align	128
        .global         _Z7nonzeroPiS_i
        .type           _Z7nonzeroPiS_i,@function
        .size           _Z7nonzeroPiS_i,(.L_x_59 - _Z7nonzeroPiS_i)
        .other          _Z7nonzeroPiS_i,@"STO_CUDA_ENTRY STV_DEFAULT"
_Z7nonzeroPiS_i:
.text._Z7nonzeroPiS_i:
        /* <DEDUP_REMOVED lines=9> */
[----:B------:R-:W1:Y:S07]  /*0090*/  LDCU.64 UR4, c[0x0][0x358] ;  /* 0x00006b00ff0477ac */ /* 0x000e6e0008000a00 */
[----:B------:R-:W2:Y:S01]  /*00a0*/  LDC.64 R4, c[0x0][0x380] ;  /* 0x0000e000ff047b82 */ /* 0x000ea20000000a00 */
[----:B0-----:R-:W-:-:S06]  /*00b0*/  IMAD.WIDE R2, R7, 0x4, R2 ;  /* 0x0000000407027825 */ /* 0x001fcc00078e0202 */
[----:B-1----:R-:W3:Y:S01]  /*00c0*/  LDG.E R2, desc[UR4][R2.64] ;  /* 0x0000000402027981 */ /* 0x002ee2000c1e1900 */
[----:B--2---:R-:W-:Y:S01]  /*00d0*/  IMAD.WIDE R4, R7, 0x4, R4 ;  /* 0x0000000407047825 */ /* 0x004fe200078e0204 */
[----:B---3--:R-:W-:-:S04]  /*00e0*/  ISETP.NE.AND P0, PT, R2, RZ, PT ;  /* 0x000000ff0200720c */ /* 0x008fc80003f05270 */
[----:B------:R-:W-:-:S05]  /*00f0*/  SEL R7, RZ, 0x1, !P0 ;  /* 0x00000001ff077807 */ /* 0x000fca0004000000 */
[----:B------:R-:W-:Y:S01]  /*0100*/  STG.E desc[UR4][R4.64], R7 ;  /* 0x0000000704007986 */ /* 0x000fe2000c101904 */
[----:B------:R-:W-:Y:S05]  /*0110*/  EXIT ;  /* 0x000000000000794d */ /* 0x000fea0003800000 */
.L_x_10:
        /* <DEDUP_REMOVED lines=14> */
.L_x_59:


//--------------------- .text._Z13index_of_peakPiS_S_ --------------------------
	.section	.text._Z13index_of_peakPiS_S_,"ax",@progbits
	.align	128
        .global         _Z13index_of_peakPiS_S_
        .type           _Z13index_of_peakPiS_S_,@function
        .size           _Z13index_of_peakPiS_S_,(.L_x_60 - _Z13index_of_peakPiS_S_)
        .other          _Z13index_of_peakPiS_S_,@"STO_CUDA_ENTRY STV_DEFAULT"
_Z13index_of_peakPiS_S_:
.text._Z13index_of_peakPiS_S_:
        /* <DEDUP_REMOVED lines=12> */
[----:B------:R-:W-:Y:S01]  /*00c0*/  SHF.R.S32.HI R9, RZ, 0x5, R7 ;  /* 0x00000005ff097819 */ /* 0x000fe20000011407 */
[----:B------:R-:W-:-:S06]  /*00d0*/  HFMA2 R11, -RZ, RZ, 0, 5.9604644775390625e-08 ;  /* 0x00000001ff0b7431 */ /* 0x000fcc00000001ff */
[----:B------:R-:W1:Y:S01]  /*00e0*/  LDC.64 R4, c[0x0][0x388] ;  /* 0x0000e200ff047b82 */ /* 0x000e620000000a00 */
[----:B0-----:R-:W-:-:S05]  /*00f0*/  IMAD.WIDE R2, R9, 0x4, R2 ;  /* 0x0000000409027825 */ /* 0x001fca00078e0202 */
[----:B------:R-:W-:Y:S01]  /*0100*/  STG.E desc[UR4][R2.64], R7 ;  /* 0x0000000702007986 */ /* 0x000fe2000c101904 */
[----:B-1----:R-:W-:-:S05]  /*0110*/  IMAD.WIDE R4, R9, 0x4, R4 ;  /* 0x0000000409047825 */ /* 0x002fca00078e0204 */
[----:B------:R-:W-:Y:S01]  /*0120*/  STG.E desc[UR4][R4.64], R11 ;  /* 0x0000000b04007986 */ /* 0x000fe2000c101904 */
[----:B------:R-:W-:Y:S05]  /*0130*/  EXIT ;  /* 0x000000000000794d */ /* 0x000fea0003800000 */
.L_x_11:
        /* <DEDUP_REMOVED lines=12> */
.L_x_60:


//--------------------- .text._Z11merge_leadsPiS_iS_iS_i --------------------------
	.section	.text._Z11merge_leadsPiS_iS_iS_i,"ax",@progbits
	.align	128
        .global         _Z11merge_leadsPiS_iS_iS_i
        .type           _Z11merge_leadsPiS_iS_iS_i,@function
        .size           _Z11merge_leadsPiS_iS_iS_i,(.L_x_61 - _Z11merge_leadsPiS_iS_iS_i)
        .other          _Z11merge_leadsPiS_iS_iS_i,@"STO_CUDA_ENTRY STV_DEFAULT"
_Z11merge_leadsPiS_iS_iS_i:
.text._Z11merge_leadsPiS_iS_iS_i:
[----:B------:R-:W-:Y:S01]  /*0000*/  LDC R1, c[0x0][0x37c] ;  /* 0x0000df00ff017b82 */ /* 0x000fe20000000800 */
[----:B------:R-:W0:Y:S07]  /*0010*/  S2R R11, SR_TID.X ;  /* 0x00000000000b7919 */ /* 0x000e2e0000002100 */
[----:B------:R-:W0:Y:S01]  /*0020*/  S2UR UR6, SR_CTAID.X ;  /* 0x00000000000679c3 */ /* 0x000e220000002500 */
[----:B------:R-:W1:Y:S01]  /*0030*/  LDCU UR7, c[0x0][0x390] ;  /* 0x00007200ff0777ac */ /* 0x000e620008000800 */
[----:B------:R-:W2:Y:S06]  /*0040*/  LDCU UR8, c[0x0][0x3a0] ;  /* 0x00007400ff0877ac */ /* 0x000eac0008000800 */
[----:B------:R-:W0:Y:S01]  /*0050*/  LDC R0, c[0x0][0x360] ;  /* 0x0000d800ff007b82 */ /* 0x000e220000000800 */
[----:B------:R-:W3:Y:S01]  /*0060*/  LDCU UR9, c[0x0][0x3b0] ;  /* 0x00007600ff0977ac */ /* 0x000ee20008000800 */
[----:B------:R-:W4:Y:S06]  /*0070*/  LDCU.64 UR4, c[0x0][0x358] ;  /* 0x00006b00ff0477ac */ /* 0x000f2c0008000a00 */
[----:B------:R-:W5:Y:S08]  /*0080*/  LDC.64 R2, c[0x0][0x388] ;  /* 0x0000e200ff027b82 */ /* 0x000f700000000a00 */
[----:B------:R-:W4:Y:S08]  /*0090*/  LDC.64 R4, c[0x0][0x398] ;  /* 0x0000e600ff047b82 */ /* 0x000f300000000a00 */
[----:B------:R-:W4:Y:S01]  /*00a0*/  LDC.64 R6, c[0x0][0x3a8] ;  /* 0x0000ea00ff067b82 */ /* 0x000f220000000a00 */
[----:B0-----:R-:W-:-:S05]  /*00b0*/  IMAD R11, R0, UR6, R11 ;  /* 0x00000006000b7c24 */ /* 0x001fca000f8e020b */
[C---:B-1----:R-:W-:Y:S02]  /*00c0*/  IADD3 R9, PT, PT, R11.reuse, UR7, RZ ;  /* 0x000000070b097c10 */ /* 0x042fe4000fffe0ff */
[C---:B--2---:R-:W-:Y:S02]  /*00d0*/  IADD3 R13, PT, PT, R11.reuse, UR8, RZ ;  /* 0x000000080b0d7c10 */ /* 0x044fe4000fffe0ff */
[----:B---3--:R-:W-:Y:S01]  /*00e0*/  IADD3 R15, PT, PT, R11, UR9, RZ ;  /* 0x000000090b0f7c10 */ /* 0x008fe2000fffe0ff */
[----:B-----5:R-:W-:Y:S02]  /*00f0*/  IMAD.WIDE R2, R9, 0x4, R2 ;  /* 0x0000000409027825 */ /* 0x020fe400078e0202 */
[----:B------:R-:W0:Y:S02]  /*0100*/  LDC.64 R8, c[0x0][0x380] ;  /* 0x0000e000ff087b82 */ /* 0x000e240000000a00 */
[----:B----4-:R-:W-:Y:S02]  /*0110*/  IMAD.WIDE R4, R13, 0x4, R4 ;  /* 0x000000040d047825 */ /* 0x010fe400078e0204 */
[----:B------:R-:W2:Y:S04]  /*0120*/  LDG.E R2, desc[UR4][R2.64] ;  /* 0x0000000402027981 */ /* 0x000ea8000c1e1900 */
[----:B------:R-:W2:Y:S01]  /*0130*/  LDG.E R5, desc[UR4][R4.64] ;  /* 0x0000000404057981 */ /* 0x000ea2000c1e1900 */
[----:B------:R-:W-:-:S06]  /*0140*/  IMAD.WIDE R6, R15, 0x4, R6 ;  /* 0x000000040f067825 */ /* 0x000fcc00078e0206 */
[----:B------:R-:W2:Y:S01]  /*0150*/  LDG.E R6, desc[UR4][R6.64] ;  /* 0x0000000406067981 */ /* 0x000ea2000c1e1900 */
[----:B0-----:R-:W-:Y:S01]  /*0160*/  IMAD.WIDE R8, R11, 0x4, R8 ;  /* 0x000000040b087825 */ /* 0x001fe200078e0208 */
[----:B--2---:R-:W-:-:S04]  /*0170*/  IADD3 R0, PT, PT, R6, R5, R2 ;  /* 0x0000000506007210 */ /* 0x004fc80007ffe002 */
[----:B------:R-:W-:-:S05]  /*0180*/  LOP3.LUT R11, R0, 0x2, RZ, 0xc0, !PT ;  /* 0x00000002000b7812 */ /* 0x000fca00078ec0ff */
[----:B------:R-:W-:Y:S01]  /*0190*/  STG.E desc[UR4][R8.64], R11 ;  /* 0x0000000b08007986 */ /* 0x000fe2000c101904 */
[----:B------:R-:W-:Y:S05]  /*01a0*/  EXIT ;  /* 0x000000000000794d */ /* 0x000fea0003800000 */
.L_x_12:
        /* <DEDUP_REMOVED lines=13> */
.L_x_61:


//--------------------- .text._Z11edge_detectPiS_i --------------------------
	.section	.text._Z11edge_detectPiS_i,"ax",@progbits
	.align	128
        .global         _Z11edge_detectPiS_i
        .type           _Z11edge_detectPiS_i,@function
        .size           _Z11edge_detectPiS_i,(.L_x_62 - _Z11edge_detectPiS_i)
        .other          _Z11edge_detectPiS_i,@"STO_CUDA_ENTRY STV_DEFAULT"
_Z11edge_detectPiS_i:
.text._Z11edge_detectPiS_i:
[----:B------:R-:W-:Y:S01]  /*0000*/  LDC R1, c[0x0][0x37c] ;  /* 0x0000df00ff017b82 */ /* 0x000fe20000000800 */
[----:B------:R-:W0:Y:S07]  /*0010*/  S2R R7, SR_TID.X ;  /* 0x0000000000077919 */ /* 0x000e2e0000002100 */
[----:B------:R-:W0:Y:S01]  /*0020*/  S2UR UR5, SR_CTAID.X ;  /* 0x00000000000579c3 */ /* 0x000e220000002500 */
[----:B------:R-:W1:Y:S01]  /*0030*/  LDCU UR4, c[0x0][0x390] ;  /* 0x00007200ff0477ac */ /* 0x000e620008000800 */
[----:B------:R-:W2:Y:S06]  /*0040*/  LDCU.64 UR6, c[0x0][0x358] ;  /* 0x00006b00ff0677ac */ /* 0x000eac0008000a00 */
[----:B------:R-:W0:Y:S08]  /*0050*/  LDC R0, c[0x0][0x360] ;  /* 0x0000d800ff007b82 */ /* 0x000e300000000800 */
[----:B------:R-:W3:Y:S01]  /*0060*/  LDC.64 R2, c[0x0][0x380] ;  /* 0x0000e000ff027b82 */ /* 0x000ee20000000a00 */
[----:B-1----:R-:W-:-:S07]  /*0070*/  UIADD3 UR4, UPT, UPT, UR4, -0x1, URZ ;  /* 0xffffffff04047890 */ /* 0x002fce000fffe0ff */
[----:B------:R-:W1:Y:S01]  /*0080*/  LDC.64 R4, c[0x0][0x388] ;  /* 0x0000e200ff047b82 */ /* 0x000e620000000a00 */
[----:B0-----:R-:W-:-:S05]  /*0090*/  IMAD R7, R0, UR5, R7 ;  /* 0x0000000500077c24 */ /* 0x001fca000f8e0207 */
[C---:B------:R-:W-:Y:S01]  /*00a0*/  ISETP.NE.AND P0, PT, R7.reuse, UR4, PT ;  /* 0x0000000407007c0c */ /* 0x040fe2000bf05270 */
[----:B---3--:R-:W-:-:S04]  /*00b0*/  IMAD.WIDE R2, R7, 0x4, R2 ;  /* 0x0000000407027825 */ /* 0x008fc800078e0202 */
[----:B-1----:R-:W-:-:S08]  /*00c0*/  IMAD.WIDE R4, R7, 0x4, R4 ;  /* 0x0000000407047825 */ /* 0x002fd000078e0204 */
[----:B--2---:R0:W-:Y:S04]  /*00d0*/  @!P0 STG.E desc[UR6][R2.64], RZ ;  /* 0x000000ff02008986 */ /* 0x0041e8000c101906 */
[----:B------:R-:W2:Y:S01]  /*00e0*/  LDG.E R0, desc[UR6][R4.64] ;  /* 0x0000000604007981 */ /* 0x000ea2000c1e1900 */
[----:B------:R-:W-:Y:S01]  /*00f0*/  BSSY.RECONVERGENT B0, `(.L_x_13) ;  /* 0x0000007000007945 */ /* 0x000fe20003800200 */
[----:B------:R-:W-:Y:S01]  /*0100*/  HFMA2 R7, -RZ, RZ, 0, 0 ;  /* 0x00000000ff077431 */ /* 0x000fe200000001ff */
[----:B--2---:R-:W-:-:S13]  /*0110*/  ISETP.NE.AND P0, PT, R0, RZ, PT ;  /* 0x000000ff0000720c */ /* 0x004fda0003f05270 */
[----:B0-----:R-:W-:Y:S05]  /*0120*/  @P0 BRA `(.L_x_14) ;  /* 0x00000000000c0947 */ /* 0x001fea0003800000 */
[----:B------:R-:W2:Y:S02]  /*0130*/  LDG.E R4, desc[UR6][R4.64+0x4] ;  /* 0x0000040604047981 */ /* 0x000ea4000c1e1900 */
[----:B--2---:R-:W-:-:S04]  /*0140*/  ISETP.NE.AND P0, PT, R4, RZ, PT ;  /* 0x000000ff0400720c */ /* 0x004fc80003f05270 */
[----:B------:R-:W-:-:S09]  /*0150*/  SEL R7, RZ, 0x1, !P0 ;  /* 0x00000001ff077807 */ /* 0x000fd20004000000 */
.L_x_14:
[----:B------:R-:W-:Y:S05]  /*0160*/  BSYNC.RECONVERGENT B0 ;  /* 0x0000000000007941 */ /* 0x000fea0003800200 */
.L_x_13:
[----:B------:R-:W-:Y:S01]  /*0170*/  STG.E desc[UR6][R2.64], R7 ;  /* 0x0000000702007986 */ /* 0x000fe2000c101906 */
[----:B------:R-:W-:Y:S05]  /*0180*/  EXIT ;  /* 0x000000000000794d */ /* 0x000fea0003800000 */
.L_x_15:
        /* <DEDUP_REMOVED lines=15> */
.L_x_62:


//--------------------- .text._Z9thresholdPiPff   --------------------------
	.section	.text._Z9thresholdPiPff,"ax",@progbits
	.align	128
        .global         _Z9thresholdPiPff
        .type           _Z9thresholdPiPff,@function
        .size           _Z9thresholdPiPff,(.L_x_63 - _Z9thresholdPiPff)
        .other          _Z9thresholdPiPff,@"STO_CUDA_ENTRY STV_DEFAULT"
_Z9thresholdPiPff:
.text._Z9thresholdPiPff:
[----:B------:R-:W-:Y:S01]  /*0000*/  LDC R1, c[0x0][0x37c] ;  /* 0x0000df00ff017b82 */ /* 0x000fe20000000800 */
[----:B------:R-:W0:Y:S07]  /*0010*/  S2R R7, SR_TID.X ;  /* 0x0000000000077919 */ /* 0x000e2e0000002100 */
[----:B------:R-:W0:Y:S01]  /*0020*/  S2UR UR6, SR_CTAID.X ;  /* 0x00000000000679c3 */ /* 0x000e220000002500 */
[----:B------:R-:W1:Y:S07]  /*0030*/  LDCU.64 UR4, c[0x0][0x358] ;  /* 0x00006b00ff0477ac */ /* 0x000e6e0008000a00 */
[----:B------:R-:W0:Y:S08]  /*0040*/  LDC R0, c[0x0][0x360] ;  /* 0x0000d800ff007b82 */ /* 0x000e300000000800 */
[----:B------:R-:W2:Y:S08]  /*0050*/  LDC.64 R2, c[0x0][0x388] ;  /* 0x0000e200ff027b82 */ /* 0x000eb00000000a00 */
[----:B------:R-:W3:Y:S01]  /*0060*/  LDC.64 R4, c[0x0][0x380] ;  /* 0x0000e000ff047b82 */ /* 0x000ee20000000a00 */
[----:B0-----:R-:W-:Y:S01]  /*0070*/  IMAD R7, R0, UR6, R7 ;  /* 0x0000000600077c24 */ /* 0x001fe2000f8e0207 */
[----:B------:R-:W0:Y:S03]  /*0080*/  LDCU UR6, c[0x0][0x390] ;  /* 0x00007200ff0677ac */ /* 0x000e260008000800 */
[----:B--2---:R-:W-:-:S06]  /*0090*/  IMAD.WIDE R2, R7, 0x4, R2 ;  /* 0x0000000407027825 */ /* 0x004fcc00078e0202 */
[----:B-1----:R-:W0:Y:S01]  /*00a0*/  LDG.E R2, desc[UR4][R2.64] ;  /* 0x0000000402027981 */ /* 0x002e22000c1e1900 */
[----:B---3--:R-:W-:Y:S01]  /*00b0*/  IMAD.WIDE R4, R7, 0x4, R4 ;  /* 0x0000000407047825 */ /* 0x008fe200078e0204 */
[----:B0-----:R-:W-:-:S04]  /*00c0*/  FSETP.GE.AND P0, PT, R2, UR6, PT ;  /* 0x0000000602007c0b */ /* 0x001fc8000bf06000 */
[----:B------:R-:W-:-:S05]  /*00d0*/  SEL R7, RZ, 0x1, !P0 ;  /* 0x00000001ff077807 */ /* 0x000fca0004000000 */
[----:B------:R-:W-:Y:S01]  /*00e0*/  STG.E desc[UR4][R4.64], R7 ;  /* 0x0000000704007986 */ /* 0x000fe2000c101904 */
[----:B------:R-:W-:Y:S05]  /*00f0*/  EXIT ;  /* 0x000000000000794d */ /* 0x000fea0003800000 */
.L_x_16:
        /* <DEDUP_REMOVED lines=16> */
.L_x_63:


//--------------------- .text._Z28cross_correlate_with_waveletPfS_S_ii --------------------------
	.section	.text._Z28cross_correlate_with_waveletPfS_S_ii,"ax",@progbits
	.align	128
        .global         _Z28cross_correlate_with_waveletPfS_S_ii
        .type           _Z28cross_correlate_with_waveletPfS_S_ii,@function
        .size           _Z28cross_correlate_with_waveletPfS_S_ii,(.L_x_64 - _Z28cross_correlate_with_waveletPfS_S_ii)
        .other          _Z28cross_correlate_with_waveletPfS_S_ii,@"STO_CUDA_ENTRY STV_DEFAULT"
_Z28cross_correlate_with_waveletPfS_S_ii:
.text._Z28cross_correlate_with_waveletPfS_S_ii:
[----:B------:R-:W-:Y:S01]  /*0000*/  LDC R1, c[0x0][0x37c] ;  /* 0x0000df00ff017b82 */ /* 0x000fe20000000800 */
[----:B------:R-:W0:Y:S01]  /*0010*/  S2R R11, SR_TID.X ;  /* 0x00000000000b7919 */ /* 0x000e220000002100 */
[----:B------:R-:W0:Y:S01]  /*0020*/  LDCU UR6, c[0x0][0x39c] ;  /* 0x00007380ff0677ac */ /* 0x000e220008000800 */
[----:B------:R-:W1:Y:S05]  /*0030*/  LDCU.64 UR8, c[0x0][0x358] ;  /* 0x00006b00ff0877ac */ /* 0x000e6a0008000a00 */
[----:B------:R-:W2:Y:S01]  /*0040*/  S2UR UR4, SR_CTAID.X ;  /* 0x00000000000479c3 */ /* 0x000ea20000002500 */
[----:B------:R-:W2:Y:S01]  /*0050*/  LDCU UR5, c[0x0][0x360] ;  /* 0x00006c00ff0577ac */ /* 0x000ea20008000800 */
[----:B------:R-:W3:Y:S06]  /*0060*/  LDCU UR7, c[0x0][0x398] ;  /* 0x00007300ff0777ac */ /* 0x000eec0008000800 */
[----:B------:R-:W4:Y:S01]  /*0070*/  LDC.64 R6, c[0x0][0x380] ;  /* 0x0000e000ff067b82 */ /* 0x000f220000000a00 */
[----:B0-----:R-:W-:-:S13]  /*0080*/  ISETP.GE.U32.AND P0, PT, R11, UR6, PT ;  /* 0x000000060b007c0c */ /* 0x001fda000bf06070 */
[----:B------:R-:W0:Y:S02]  /*0090*/  @!P0 LDC.64 R2, c[0x0][0x390] ;  /* 0x0000e400ff028b82 */ /* 0x000e240000000a00 */
[----:B0-----:R-:W-:-:S05]  /*00a0*/  @!P0 IMAD.WIDE.U32 R2, R11, 0x4, R2 ;  /* 0x000000040b028825 */ /* 0x001fca00078e0002 */
[----:B-1----:R4:W5:Y:S01]  /*00b0*/  @!P0 LDG.E R4, desc[UR8][R2.64] ;  /* 0x0000000802048981 */ /* 0x002962000c1e1900 */
[----:B------:R-:W-:Y:S01]  /*00c0*/  @!P0 MOV R0, 0x400 ;  /* 0x0000040000008802 */ /* 0x000fe20000000f00 */
[----:B--2---:R-:W-:Y:S01]  /*00d0*/  UIMAD UR4, UR4, UR5, URZ ;  /* 0x00000005040472a4 */ /* 0x004fe2000f8e02ff */
[----:B------:R-:W-:Y:S01]  /*00e0*/  BSSY.RECONVERGENT B0, `(.L_x_17) ;  /* 0x000005b000007945 */ /* 0x000fe20003800200 */
[----:B------:R-:W0:Y:S01]  /*00f0*/  @!P0 S2R R5, SR_CgaCtaId ;  /* 0x0000000000058919 */ /* 0x000e220000008800 */
[----:B------:R-:W-:Y:S01]  /*0100*/  ULEA.HI UR5, UR6, UR6, URZ, 0x1 ;  /* 0x0000000606057291 */ /* 0x000fe2000f8f08ff */
[----:B------:R-:W1:Y:S03]  /*0110*/  LDCU UR6, c[0x0][0x398] ;  /* 0x00007300ff0677ac */ /* 0x000e660008000800 */
[----:B------:R-:W-:-:S06]  /*0120*/  USHF.R.S32.HI UR5, URZ, 0x1, UR5 ;  /* 0x00000001ff057899 */ /* 0x000fcc0008011405 */
[----:B------:R-:W-:Y:S02]  /*0130*/  IADD3 R10, PT, PT, RZ, -UR5, RZ ;  /* 0x80000005ff0a7c10 */ /* 0x000fe4000fffe0ff */
[----:B0-----:R-:W-:Y:S01]  /*0140*/  @!P0 LEA R0, R5, R0, 0x18 ;  /* 0x0000000005008211 */ /* 0x001fe200078ec0ff */
[----:B------:R-:W-:-:S04]  /*0150*/  IMAD.MOV.U32 R5, RZ, RZ, RZ ;  /* 0x000000ffff057224 */ /* 0x000fc800078e00ff */
[C---:B------:R-:W-:Y:S02]  /*0160*/  @!P0 IMAD R9, R11.reuse, 0x4, R0 ;  /* 0x000000040b098824 */ /* 0x040fe400078e0200 */
[----:B------:R-:W-:-:S04]  /*0170*/  VIADD R0, R11, UR4 ;  /* 0x000000040b007c36 */ /* 0x000fc80008000000 */
[C---:B------:R-:W-:Y:S02]  /*0180*/  VIADD R8, R0.reuse, -UR5 ;  /* 0x8000000500087c36 */ /* 0x040fe40008000000 */
[----:B----4-:R-:W-:Y:S01]  /*0190*/  IMAD.WIDE R2, R0, 0x4, R6 ;  /* 0x0000000400027825 */ /* 0x010fe200078e0206 */
[----:B-----5:R0:W-:Y:S01]  /*01a0*/  @!P0 STS [R9], R4 ;  /* 0x0000000409008388 */ /* 0x0201e20000000800 */
[----:B------:R-:W-:Y:S01]  /*01b0*/  BAR.SYNC.DEFER_BLOCKING 0x0 ;  /* 0x0000000000007b1d */ /* 0x000fe20000010000 */
[----:B---3--:R-:W-:-:S04]  /*01c0*/  ISETP.GE.AND P0, PT, R8, UR7, PT ;  /* 0x0000000708007c0c */ /* 0x008fc8000bf06270 */
[----:B------:R-:W-:-:S13]  /*01d0*/  ISETP.GE.OR P0, PT, R10, UR5, P0 ;  /* 0x000000050a007c0c */ /* 0x000fda0008706670 */
[----:B01----:R-:W-:Y:S05]  /*01e0*/  @P0 BRA `(.L_x_18) ;  /* 0x0000000400280947 */ /* 0x003fea0003800000 */
[----:B------:R-:W-:Y:S01]  /*01f0*/  IMAD.MOV.U32 R7, RZ, RZ, R10 ;  /* 0x000000ffff077224 */ /* 0x000fe200078e000a */
[----:B------:R-:W-:Y:S01]  /*0200*/  LOP3.LUT R4, RZ, UR4, RZ, 0x33, !PT ;  /* 0x00000004ff047c12 */ /* 0x000fe2000f8e33ff */
[----:B------:R-:W-:Y:S03]  /*0210*/  BSSY.RECONVERGENT B1, `(.L_x_19) ;  /* 0x0000020000017945 */ /* 0x000fe60003800200 */
[----:B------:R-:W-:Y:S02]  /*0220*/  IADD3 R5, PT, PT, R7, R11, RZ ;  /* 0x0000000b07057210 */ /* 0x000fe40007ffe0ff */
[----:B------:R-:W-:Y:S02]  /*0230*/  LOP3.LUT R9, RZ, R7, RZ, 0x33, !PT ;  /* 0x00000007ff097212 */ /* 0x000fe400078e33ff */
[----:B------:R-:W-:Y:S01]  /*0240*/  IADD3 R4, PT, PT, -R5, UR7, R4 ;  /* 0x0000000705047c10 */ /* 0x000fe2000fffe104 */
[----:B------:R-:W-:-:S03]  /*0250*/  IMAD.MOV.U32 R5, RZ, RZ, RZ ;  /* 0x000000ffff057224 */ /* 0x000fc600078e00ff */
[----:B------:R-:W-:-:S04]  /*0260*/  VIADDMNMX.U32 R9, R9, UR5, R4, PT ;  /* 0x0000000509097c46 */ /* 0x000fc8000b800004 */
[C---:B------:R-:W-:Y:S02]  /*0270*/  LOP3.LUT R4, R9.reuse, 0x3, RZ, 0xc0, !PT ;  /* 0x0000000309047812 */ /* 0x040fe400078ec0ff */
[----:B------:R-:W-:Y:S02]  /*0280*/  ISETP.GE.U32.AND P1, PT, R9, 0x3, PT ;  /* 0x000000030900780c */ /* 0x000fe40003f26070 */
[----:B------:R-:W-:Y:S01]  /*0290*/  ISETP.NE.AND P0, PT, R4, 0x3, PT ;  /* 0x000000030400780c */ /* 0x000fe20003f05270 */
[----:B------:R-:W-:-:S12]  /*02a0*/  IMAD.MOV.U32 R4, RZ, RZ, R8 ;  /* 0x000000ffff047224 */ /* 0x000fd800078e0008 */
[----:B------:R-:W-:Y:S05]  /*02b0*/  @!P0 BRA `(.L_x_20) ;  /* 0x0000000000548947 */ /* 0x000fea0003800000 */
[----:B------:R-:W0:Y:S01]  /*02c0*/  S2R R11, SR_CgaCtaId ;  /* 0x00000000000b7919 */ /* 0x000e220000008800 */
[----:B------:R-:W-:Y:S01]  /*02d0*/  MOV R8, 0x400 ;  /* 0x0000040000087802 */ /* 0x000fe20000000f00 */
[----:B------:R-:W-:Y:S01]  /*02e0*/  VIADD R6, R7, UR5 ;  /* 0x0000000507067c36 */ /* 0x000fe20008000000 */
[----:B------:R-:W-:Y:S02]  /*02f0*/  IADD3 R5, PT, PT, R9, 0x1, RZ ;  /* 0x0000000109057810 */ /* 0x000fe40007ffe0ff */
[----:B0-----:R-:W-:Y:S02]  /*0300*/  LEA R11, R11, R8, 0x18 ;  /* 0x000000080b0b7211 */ /* 0x001fe400078ec0ff */
[----:B------:R-:W-:Y:S01]  /*0310*/  LOP3.LUT R8, R5, 0x3, RZ, 0xc0, !PT ;  /* 0x0000000305087812 */ /* 0x000fe200078ec0ff */
[----:B------:R-:W-:Y:S01]  /*0320*/  IMAD.MOV.U32 R5, RZ, RZ, RZ ;  /* 0x000000ffff057224 */ /* 0x000fe200078e00ff */
[----:B------:R-:W-:-:S03]  /*0330*/  LEA R6, R6, R11, 0x2 ;  /* 0x0000000b06067211 */ /* 0x000fc600078e10ff */
[----:B------:R-:W-:-:S07]  /*0340*/  IMAD.MOV R10, RZ, RZ, -R8 ;  /* 0x000000ffff0a7224 */ /* 0x000fce00078e0a08 */
.L_x_21:
[----:B------:R-:W-:-:S13]  /*0350*/  ISETP.GE.AND P0, PT, R4, RZ, PT ;  /* 0x000000ff0400720c */ /* 0x000fda0003f06270 */
[----:B------:R-:W0:Y:S01]  /*0360*/  @P0 LDC.64 R8, c[0x0][0x388] ;  /* 0x0000e200ff080b82 */ /* 0x000e220000000a00 */
[----:B------:R1:W2:Y:S01]  /*0370*/  @P0 LDS R11, [R6] ;  /* 0x00000000060b0984 */ /* 0x0002a20000000800 */
[----:B0-----:R-:W-:-:S06]  /*0380*/  @P0 IMAD.WIDE.U32 R8, R4, 0x4, R8 ;  /* 0x0000000404080825 */ /* 0x001fcc00078e0008 */
[----:B------:R-:W2:Y:S01]  /*0390*/  @P0 LDG.E R8, desc[UR8][R8.64] ;  /* 0x0000000808080981 */ /* 0x000ea2000c1e1900 */
[----:B------:R-:W-:Y:S01]  /*03a0*/  VIADD R10, R10, 0x1 ;  /* 0x000000010a0a7836 */ /* 0x000fe20000000000 */
[----:B------:R-:W-:Y:S01]  /*03b0*/  IADD3 R7, PT, PT, R7, 0x1, RZ ;  /* 0x0000000107077810 */ /* 0x000fe20007ffe0ff */
[----:B-1----:R-:W-:Y:S02]  /*03c0*/  VIADD R6, R6, 0x4 ;  /* 0x0000000406067836 */ /* 0x002fe40000000000 */
[----:B------:R-:W-:Y:S01]  /*03d0*/  VIADD R4, R4, 0x1 ;  /* 0x0000000104047836 */ /* 0x000fe20000000000 */
[----:B------:R-:W-:Y:S01]  /*03e0*/  ISETP.NE.AND P2, PT, R10, RZ, PT ;  /* 0x000000ff0a00720c */ /* 0x000fe20003f45270 */
[----:B--2---:R-:W-:-:S12]  /*03f0*/  @P0 FFMA R5, R8, R11, R5 ;  /* 0x0000000b08050223 */ /* 0x004fd80000000005 */
[----:B------:R-:W-:Y:S05]  /*0400*/  @P2 BRA `(.L_x_21) ;  /* 0xfffffffc00d02947 */ /* 0x000fea000383ffff */
.L_x_20:
[----:B------:R-:W-:Y:S05]  /*0410*/  BSYNC.RECONVERGENT B1 ;  /* 0x0000000000017941 */ /* 0x000fea0003800200 */
.L_x_19:
[----:B------:R-:W-:Y:S05]  /*0420*/  @!P1 BRA `(.L_x_18) ;  /* 0x0000000000989947 */ /* 0x000fea0003800000 */
[----:B------:R-:W0:Y:S01]  /*0430*/  S2R R9, SR_CgaCtaId ;  /* 0x0000000000097919 */ /* 0x000e220000008800 */
[----:B------:R-:W-:-:S04]  /*0440*/  MOV R10, 0x400 ;  /* 0x00000400000a7802 */ /* 0x000fc80000000f00 */
[----:B0-----:R-:W-:-:S07]  /*0450*/  LEA R10, R9, R10, 0x18 ;  /* 0x0000000a090a7211 */ /* 0x001fce00078ec0ff */
.L_x_22:
[----:B------:R-:W-:Y:S02]  /*0460*/  IADD3 R6, PT, PT, R0, R7, RZ ;  /* 0x0000000700067210 */ /* 0x000fe40007ffe0ff */
[----:B------:R-:W-:Y:S02]  /*0470*/  ISETP.GE.AND P2, PT, R4, RZ, PT ;  /* 0x000000ff0400720c */ /* 0x000fe40003f46270 */
[C---:B------:R-:W-:Y:S01]  /*0480*/  IADD3 R21, PT, PT, R6.reuse, 0x3, RZ ;  /* 0x0000000306157810 */ /* 0x040fe20007ffe0ff */
[C---:B------:R-:W-:Y:S02]  /*0490*/  VIADD R11, R6.reuse, 0x1 ;  /* 0x00000001060b7836 */ /* 0x040fe40000000000 */
[----:B------:R-:W-:Y:S01]  /*04a0*/  VIADD R19, R6, 0x2 ;  /* 0x0000000206137836 */ /* 0x000fe20000000000 */
[----:B------:R-:W-:Y:S02]  /*04b0*/  ISETP.GE.AND P1, PT, R21, RZ, PT ;  /* 0x000000ff1500720c */ /* 0x000fe40003f26270 */
[----:B------:R-:W-:-:S02]  /*04c0*/  ISETP.GE.AND P3, PT, R11, RZ, PT ;  /* 0x000000ff0b00720c */ /* 0x000fc40003f66270 */
[----:B------:R-:W-:-:S03]  /*04d0*/  ISETP.GE.AND P0, PT, R19, RZ, PT ;  /* 0x000000ff1300720c */ /* 0x000fc60003f06270 */
[----:B------:R-:W0:Y:S08]  /*04e0*/  @P2 LDC.64 R16, c[0x0][0x388] ;  /* 0x0000e200ff102b82 */ /* 0x000e300000000a00 */
[----:B------:R-:W1:Y:S08]  /*04f0*/  @P3 LDC.64 R14, c[0x0][0x388] ;  /* 0x0000e200ff0e3b82 */ /* 0x000e700000000a00 */
[----:B------:R-:W2:Y:S08]  /*0500*/  @P0 LDC.64 R12, c[0x0][0x388] ;  /* 0x0000e200ff0c0b82 */ /* 0x000eb00000000a00 */
[----:B------:R-:W3:Y:S01]  /*0510*/  @P1 LDC.64 R8, c[0x0][0x388] ;  /* 0x0000e200ff081b82 */ /* 0x000ee20000000a00 */
[----:B0-----:R-:W-:-:S06]  /*0520*/  @P2 IMAD.WIDE.U32 R16, R4, 0x4, R16 ;  /* 0x0000000404102825 */ /* 0x001fcc00078e0010 */
[----:B------:R0:W4:Y:S01]  /*0530*/  @P2 LDG.E R16, desc[UR8][R16.64] ;  /* 0x0000000810102981 */ /* 0x000122000c1e1900 */
[----:B-1----:R-:W-:-:S06]  /*0540*/  @P3 IMAD.WIDE.U32 R14, R11, 0x4, R14 ;  /* 0x000000040b0e3825 */ /* 0x002fcc00078e000e */
[----:B------:R-:W5:Y:S01]  /*0550*/  @P3 LDG.E R14, desc[UR8][R14.64] ;  /* 0x000000080e0e3981 */ /* 0x000f62000c1e1900 */
[----:B--2---:R-:W-:-:S06]  /*0560*/  @P0 IMAD.WIDE.U32 R12, R19, 0x4, R12 ;  /* 0x00000004130c0825 */ /* 0x004fcc00078e000c */
[----:B------:R-:W2:Y:S01]  /*0570*/  @P0 LDG.E R12, desc[UR8][R12.64] ;  /* 0x000000080c0c0981 */ /* 0x000ea2000c1e1900 */
[----:B---3--:R-:W-:-:S06]  /*0580*/  @P1 IMAD.WIDE.U32 R8, R21, 0x4, R8 ;  /* 0x0000000415081825 */ /* 0x008fcc00078e0008 */
[----:B------:R-:W3:Y:S01]  /*0590*/  @P1 LDG.E R8, desc[UR8][R8.64] ;  /* 0x0000000808081981 */ /* 0x000ee2000c1e1900 */
[----:B------:R-:W-:-:S04]  /*05a0*/  VIADD R11, R7, UR5 ;  /* 0x00000005070b7c36 */ /* 0x000fc80008000000 */
[----:B------:R-:W-:-:S05]  /*05b0*/  IMAD R19, R11, 0x4, R10 ;  /* 0x000000040b137824 */ /* 0x000fca00078e020a */
[----:B------:R-:W4:Y:S04]  /*05c0*/  @P2 LDS R4, [R19] ;  /* 0x0000000013042984 */ /* 0x000f280000000800 */
[----:B------:R-:W5:Y:S04]  /*05d0*/  @P3 LDS R11, [R19+0x4] ;  /* 0x00000400130b3984 */ /* 0x000f680000000800 */
[----:B------:R-:W2:Y:S04]  /*05e0*/  @P0 LDS R18, [R19+0x8] ;  /* 0x0000080013120984 */ /* 0x000ea80000000800 */
[----:B0-----:R-:W3:Y:S01]  /*05f0*/  @P1 LDS R17, [R19+0xc] ;  /* 0x00000c0013111984 */ /* 0x001ee20000000800 */
[----:B------:R-:W-:Y:S01]  /*0600*/  IADD3 R7, PT, PT, R7, 0x4, RZ ;  /* 0x0000000407077810 */ /* 0x000fe20007ffe0ff */
[----:B----4-:R-:W-:Y:S01]  /*0610*/  @P2 FFMA R5, R16, R4, R5 ;  /* 0x0000000410052223 */ /* 0x010fe20000000005 */
[----:B------:R-:W-:-:S02]  /*0620*/  VIADD R4, R6, 0x4 ;  /* 0x0000000406047836 */ /* 0x000fc40000000000 */
[----:B------:R-:W-:Y:S01]  /*0630*/  ISETP.GE.AND P2, PT, R7, UR5, PT ;  /* 0x0000000507007c0c */ /* 0x000fe2000bf46270 */
[----:B-----5:R-:W-:Y:S02]  /*0640*/  @P3 FFMA R5, R14, R11, R5 ;  /* 0x0000000b0e053223 */ /* 0x020fe40000000005 */
[----:B------:R-:W-:Y:S02]  /*0650*/  ISETP.LT.AND P3, PT, R4, UR6, PT ;  /* 0x0000000604007c0c */ /* 0x000fe4000bf61270 */
[----:B--2---:R-:W-:-:S04]  /*0660*/  @P0 FFMA R5, R12, R18, R5 ;  /* 0x000000120c050223 */ /* 0x004fc80000000005 */
[----:B---3--:R-:W-:-:S07]  /*0670*/  @P1 FFMA R5, R8, R17, R5 ;  /* 0x0000001108051223 */ /* 0x008fce0000000005 */
[----:B------:R-:W-:Y:S05]  /*0680*/  @!P2 BRA P3, `(.L_x_22) ;  /* 0xfffffffc0074a947 */ /* 0x000fea000183ffff */
.L_x_18:
[----:B------:R-:W-:Y:S05]  /*0690*/  BSYNC.RECONVERGENT B0 ;  /* 0x0000000000007941 */ /* 0x000fea0003800200 */
.L_x_17:
[----:B------:R-:W-:Y:S01]  /*06a0*/  STG.E desc[UR8][R2.64], R5 ;  /* 0x0000000502007986 */ /* 0x000fe2000c101908 */
[----:B------:R-:W-:Y:S05]  /*06b0*/  EXIT ;  /* 0x000000000000794d */ /* 0x000fea0003800000 */
.L_x_23:
        /* <DEDUP_REMOVED lines=12> */
.L_x_64:


//--------------------- .text._Z8to_floatPfP6__halfi --------------------------
	.section	.text._Z8to_floatPfP6__halfi,"ax",@progbits
	.align	128
        .global         _Z8to_floatPfP6__halfi
        .type           _Z8to_floatPfP6__halfi,@function
        .size           _Z8to_floatPfP6__halfi,(.L_x_65 - _Z8to_floatPfP6__halfi)
        .other          _Z8to_floatPfP6__halfi,@"STO_CUDA_ENTRY STV_DEFAULT"
_Z8to_floatPfP6__halfi:
.text._Z8to_floatPfP6__halfi:
        /* <DEDUP_REMOVED lines=12> */
[----:B-1----:R-:W3:Y:S01]  /*00c0*/  LDG.E.U16 R2, desc[UR4][R2.64] ;  /* 0x0000000402027981 */ /* 0x002ee2000c1e1500 */
[----:B--2---:R-:W-:-:S04]  /*00d0*/  IMAD.WIDE R4, R7, 0x4, R4 ;  /* 0x0000000407047825 */ /* 0x004fc800078e0204 */
[----:B---3--:R-:W-:-:S05]  /*00e0*/  HADD2.F32 R7, -RZ, R2.H0_H0 ;  /* 0x20000002ff077230 */ /* 0x008fca0000004100 */
[----:B------:R-:W-:Y:S01]  /*00f0*/  STG.E desc[UR4][R4.64], R7 ;  /* 0x0000000704007986 */ /* 0x000fe2000c101904 */
[----:B------:R-:W-:Y:S05]  /*0100*/  EXIT ;  /* 0x000000000000794d */ /* 0x000fea0003800000 */
.L_x_24:
        /* <DEDUP_REMOVED lines=15> */
.L_x_65:


//--------------------- .text._Z11mexican_hatPffff --------------------------
	.section	.text._Z11mexican_hatPffff,"ax",@progbits
	.align	128
        .global         _Z11mexican_hatPffff
        .type           _Z11mexican_hatPffff,@function
        .size           _Z11mexican_hatPffff,(.L_x_53 - _Z11mexican_hatPffff)
        .other          _Z11mexican_hatPffff,@"STO_CUDA_ENTRY STV_DEFAULT"
_Z11mexican_hatPffff:
.text._Z11mexican_hatPffff:
[----:B------:R-:W-:Y:S08]  /*0000*/  LDC R1, c[0x0][0x37c] ;  /* 0x0000df00ff017b82 */ /* 0x000ff00000000800 */
[----:B------:R-:W0:Y:S01]  /*0010*/  LDC.64 R4, c[0x0][0x388] ;  /* 0x0000e200ff047b82 */ /* 0x000e220000000a00 */
[----:B------:R-:W1:Y:S01]  /*0020*/  S2R R0, SR_TID.X ;  /* 0x0000000000007919 */ /* 0x000e620000002100 */
[----:B------:R-:W-:Y:S01]  /*0030*/  IMAD.MOV.U32 R14, RZ, RZ, 0x0 ;  /* 0x00000000ff0e7424 */ /* 0x000fe200078e00ff */
[----:B------:R-:W2:Y:S01]  /*0040*/  LDCU UR5, c[0x0][0x390] ;  /* 0x00007200ff0577ac */ /* 0x000ea20008000800 */
[----:B------:R-:W-:-:S04]  /*0050*/  IMAD.MOV.U32 R15, RZ, RZ, 0x3fd80000 ;  /* 0x3fd80000ff0f7424 */ /* 0x000fc800078e00ff */
[----:B------:R-:W1:Y:S08]  /*0060*/  S2UR UR4, SR_CTAID.X ;  /* 0x00000000000479c3 */ /* 0x000e700000002500 */
[----:B------:R-:W1:Y:S01]  /*0070*/  LDC R13, c[0x0][0x360] ;  /* 0x0000d800ff0d7b82 */ /* 0x000e620000000800 */
[----:B0-----:R-:W0:Y:S02]  /*0080*/  F2F.F64.F32 R2, R4 ;  /* 0x0000000400027310 */ /* 0x001e240000201800 */
[----:B0-----:R-:W-:Y:S01]  /*0090*/  DMUL R2, R2, 3 ;  /* 0x4008000002027828 */ /* 0x001fe20000000000 */
[----:B-1----:R-:W-:-:S05]  /*00a0*/  IMAD R4, R13, UR4, R0 ;  /* 0x000000040d047c24 */ /* 0x002fca000f8e0200 */
[----:B------:R-:W0:Y:S01]  /*00b0*/  MUFU.RSQ64H R9, R3 ;  /* 0x0000000300097308 */ /* 0x000e220000001c00 */
[----:B------:R-:W-:-:S03]  /*00c0*/  I2FP.F32.S32 R0, R4 ;  /* 0x0000000400007245 */ /* 0x000fc60000201400 */
[----:B------:R-:W-:Y:S02]  /*00d0*/  VIADD R8, R3, 0xfcb00000 ;  /* 0xfcb0000003087836 */ /* 0x000fe40000000000 */
[----:B--2---:R-:W-:-:S03]  /*00e0*/  FFMA R0, R0, UR5, R5 ;  /* 0x0000000500007c23 */ /* 0x004fc60008000005 */
[----:B------:R-:W-:Y:S01]  /*00f0*/  ISETP.GE.U32.AND P0, PT, R8, 0x7ca00000, PT ;  /* 0x7ca000000800780c */ /* 0x000fe20003f06070 */
[----:B------:R-:W-:Y:S01]  /*0100*/  FMUL R0, R0, R0 ;  /* 0x0000000000007220 */ /* 0x000fe20000400000 */
[----:B0-----:R-:W-:-:S08]  /*0110*/  DMUL R6, R8, R8 ;  /* 0x0000000808067228 */ /* 0x001fd00000000000 */
[----:B------:R-:W-:-:S08]  /*0120*/  DFMA R6, R2, -R6, 1 ;  /* 0x3ff000000206742b */ /* 0x000fd00000000806 */
[----:B------:R-:W-:Y:S02]  /*0130*/  DFMA R14, R6, R14, 0.5 ;  /* 0x3fe00000060e742b */ /* 0x000fe4000000000e */
[----:B------:R-:W-:-:S08]  /*0140*/  DMUL R6, R8, R6 ;  /* 0x0000000608067228 */ /* 0x000fd00000000000 */
[----:B------:R-:W-:-:S08]  /*0150*/  DFMA R14, R14, R6, R8 ;  /* 0x000000060e0e722b */ /* 0x000fd00000000008 */
[----:B------:R-:W-:Y:S02]  /*0160*/  DMUL R10, R2, R14 ;  /* 0x0000000e020a7228 */ /* 0x000fe40000000000 */
[----:B------:R-:W-:Y:S02]  /*0170*/  VIADD R17, R15, 0xfff00000 ;  /* 0xfff000000f117836 */ /* 0x000fe40000000000 */
[----:B------:R-:W-:-:S04]  /*0180*/  IMAD.MOV.U32 R16, RZ, RZ, R14 ;  /* 0x000000ffff107224 */ /* 0x000fc800078e000e */
[----:B------:R-:W-:-:S08]  /*0190*/  DFMA R12, R10, -R10, R2 ;  /* 0x8000000a0a0c722b */ /* 0x000fd00000000002 */
[----:B------:R-:W-:Y:S01]  /*01a0*/  DFMA R6, R12, R16, R10 ;  /* 0x000000100c06722b */ /* 0x000fe2000000000a */
[----:B------:R-:W-:Y:S10]  /*01b0*/  @!P0 BRA `(.L_x_25) ;  /* 0x0000000000108947 */ /* 0x000ff40003800000 */
[----:B------:R-:W-:-:S07]  /*01c0*/  MOV R6, 0x1e0 ;  /* 0x000001e000067802 */ /* 0x000fce0000000f00 */
[----:B------:R-:W-:Y:S05]  /*01d0*/  CALL.REL.NOINC `($__internal_1_$__cuda_sm20_dsqrt_rn_f64_mediumpath_v1) ;  /* 0x0000000800b47944 */ /* 0x000fea0003c00000 */
[----:B------:R-:W-:Y:S02]  /*01e0*/  IMAD.MOV.U32 R6, RZ, RZ, R8 ;  /* 0x000000ffff067224 */ /* 0x000fe400078e0008 */
[----:B------:R-:W-:-:S07]  /*01f0*/  IMAD.MOV.U32 R7, RZ, RZ, R9 ;  /* 0x000000ffff077224 */ /* 0x000fce00078e0009 */
.L_x_25:
[----:B------:R-:W-:Y:S01]  /*0200*/  UMOV UR4, 0x4726946 ;  /* 0x0472694600047882 */ /* 0x000fe20000000000 */
[----:B------:R-:W-:Y:S01]  /*0210*/  UMOV UR5, 0x3ff54d1c ;  /* 0x3ff54d1c00057882 */ /* 0x000fe20000000000 */
[----:B------:R-:W-:Y:S01]  /*0220*/  IMAD.MOV.U32 R2, RZ, RZ, 0x1 ;  /* 0x00000001ff027424 */ /* 0x000fe200078e00ff */
[----:B------:R-:W-:Y:S01]  /*0230*/  DMUL R6, R6, UR4 ;  /* 0x0000000406067c28 */ /* 0x000fe20008000000 */
[----:B------:R-:W0:Y:S05]  /*0240*/  LDC R13, c[0x0][0x388] ;  /* 0x0000e200ff0d7b82 */ /* 0x000e2a0000000800 */
[----:B------:R-:W1:Y:S02]  /*0250*/  MUFU.RCP64H R3, R7 ;  /* 0x0000000700037308 */ /* 0x000e640000001800 */
[----:B-1----:R-:W-:Y:S01]  /*0260*/  DFMA R8, -R6, R2, 1 ;  /* 0x3ff000000608742b */ /* 0x002fe20000000102 */
[----:B0-----:R-:W-:-:S07]  /*0270*/  FMUL R13, R13, R13 ;  /* 0x0000000d0d0d7220 */ /* 0x001fce0000400000 */
[----:B------:R-:W-:-:S08]  /*0280*/  DFMA R8, R8, R8, R8 ;  /* 0x000000080808722b */ /* 0x000fd00000000008 */
[----:B------:R-:W-:-:S08]  /*0290*/  DFMA R8, R2, R8, R2 ;  /* 0x000000080208722b */ /* 0x000fd00000000002 */
[----:B------:R-:W-:-:S08]  /*02a0*/  DFMA R2, -R6, R8, 1 ;  /* 0x3ff000000602742b */ /* 0x000fd00000000108 */
[----:B------:R-:W-:-:S08]  /*02b0*/  DFMA R2, R8, R2, R8 ;  /* 0x000000020802722b */ /* 0x000fd00000000008 */
[----:B------:R-:W-:-:S08]  /*02c0*/  DMUL R8, R2, 2 ;  /* 0x4000000002087828 */ /* 0x000fd00000000000 */
[----:B------:R-:W-:-:S08]  /*02d0*/  DFMA R10, -R6, R8, 2 ;  /* 0x40000000060a742b */ /* 0x000fd00000000108 */
[----:B------:R-:W-:-:S10]  /*02e0*/  DFMA R2, R2, R10, R8 ;  /* 0x0000000a0202722b */ /* 0x000fd40000000008 */
[----:B------:R-:W-:-:S05]  /*02f0*/  FFMA R5, RZ, R7, R3 ;  /* 0x00000007ff057223 */ /* 0x000fca0000000003 */
[----:B------:R-:W-:-:S13]  /*0300*/  FSETP.GT.AND P0, PT, |R5|, 1.469367938527859385e-39, PT ;  /* 0x001000000500780b */ /* 0x000fda0003f04200 */
[----:B------:R-:W-:Y:S05]  /*0310*/  @P0 BRA `(.L_x_26) ;  /* 0x0000000000100947 */ /* 0x000fea0003800000 */
[----:B------:R-:W-:Y:S01]  /*0320*/  IMAD.MOV.U32 R2, RZ, RZ, RZ ;  /* 0x000000ffff027224 */ /* 0x000fe200078e00ff */
[----:B------:R-:W-:Y:S01]  /*0330*/  MOV R24, 0x360 ;  /* 0x0000036000187802 */ /* 0x000fe20000000f00 */
[----:B------:R-:W-:-:S07]  /*0340*/  IMAD.MOV.U32 R3, RZ, RZ, 0x40000000 ;  /* 0x40000000ff037424 */ /* 0x000fce00078e00ff */
[----:B------:R-:W-:Y:S05]  /*0350*/  CALL.REL.NOINC `($__internal_0_$__cuda_sm20_div_rn_f64_full) ;  /* 0x0000000000e47944 */ /* 0x000fea0003c00000 */
.L_x_26:
[----:B------:R-:W0:Y:S01]  /*0360*/  MUFU.RCP R6, R13 ;  /* 0x0000000d00067308 */ /* 0x000e220000001000 */
[----:B------:R-:W-:Y:S07]  /*0370*/  BSSY.RECONVERGENT B0, `(.L_x_27) ;  /* 0x000000c000007945 */ /* 0x000fee0003800200 */
[----:B------:R-:W1:Y:S08]  /*0380*/  FCHK P0, R0, R13 ;  /* 0x0000000d00007302 */ /* 0x000e700000000000 */
[----:B------:R2:W3:Y:S01]  /*0390*/  F2F.F32.F64 R5, R2 ;  /* 0x0000000200057310 */ /* 0x0004e20000301000 */
[----:B0-----:R-:W-:-:S04]  /*03a0*/  FFMA R7, R6, -R13, 1 ;  /* 0x3f80000006077423 */ /* 0x001fc8000000080d */
[----:B------:R-:W-:-:S04]  /*03b0*/  FFMA R7, R6, R7, R6 ;  /* 0x0000000706077223 */ /* 0x000fc80000000006 */
[----:B------:R-:W-:-:S04]  /*03c0*/  FFMA R22, R0, R7, RZ ;  /* 0x0000000700167223 */ /* 0x000fc800000000ff */
[----:B------:R-:W-:-:S04]  /*03d0*/  FFMA R6, R22, -R13, R0 ;  /* 0x8000000d16067223 */ /* 0x000fc80000000000 */
[----:B------:R-:W-:Y:S01]  /*03e0*/  FFMA R22, R7, R6, R22 ;  /* 0x0000000607167223 */ /* 0x000fe20000000016 */
[----:B-123--:R-:W-:Y:S06]  /*03f0*/  @!P0 BRA `(.L_x_28) ;  /* 0x00000000000c8947 */ /* 0x00efec0003800000 */
[----:B------:R-:W-:-:S07]  /*0400*/  MOV R6, 0x420 ;  /* 0x0000042000067802 */ /* 0x000fce0000000f00 */
[----:B------:R-:W-:Y:S05]  /*0410*/  CALL.REL.NOINC `($__internal_2_$__cuda_sm3x_div_rn_noftz_f32_slowpath) ;  /* 0x0000000800bc7944 */ /* 0x000fea0003c00000 */
[----:B------:R-:W-:-:S07]  /*0420*/  IMAD.MOV.U32 R22, RZ, RZ, R2 ;  /* 0x000000ffff167224 */ /* 0x000fce00078e0002 */
.L_x_28:
[----:B------:R-:W-:Y:S05]  /*0430*/  BSYNC.RECONVERGENT B0 ;  /* 0x0000000000007941 */ /* 0x000fea0003800200 */
.L_x_27:
[----:B------:R-:W0:Y:S01]  /*0440*/  F2F.F64.F32 R6, R13 ;  /* 0x0000000d00067310 */ /* 0x000e220000201800 */
[----:B------:R-:W-:Y:S01]  /*0450*/  IMAD.MOV.U32 R2, RZ, RZ, 0x1 ;  /* 0x00000001ff027424 */ /* 0x000fe200078e00ff */
[----:B------:R-:W1:Y:S01]  /*0460*/  LDCU.64 UR4, c[0x0][0x358] ;  /* 0x00006b00ff0477ac */ /* 0x000e620008000a00 */
[----:B------:R-:W-:Y:S01]  /*0470*/  BSSY.RECONVERGENT B0, `(.L_x_29) ;  /* 0x0000016000007945 */ /* 0x000fe20003800200 */
[----:B------:R-:W-:Y:S01]  /*0480*/  FADD R22, -R22, 1 ;  /* 0x3f80000016167421 */ /* 0x000fe20000000100 */
[----:B0-----:R-:W-:-:S06]  /*0490*/  DADD R6, R6, R6 ;  /* 0x0000000006067229 */ /* 0x001fcc0000000006 */
[----:B------:R-:W0:Y:S02]  /*04a0*/  MUFU.RCP64H R3, R7 ;  /* 0x0000000700037308 */ /* 0x000e240000001800 */
[----:B0-----:R-:W-:-:S08]  /*04b0*/  DFMA R8, -R6, R2, 1 ;  /* 0x3ff000000608742b */ /* 0x001fd00000000102 */
[----:B------:R-:W-:-:S08]  /*04c0*/  DFMA R8, R8, R8, R8 ;  /* 0x000000080808722b */ /* 0x000fd00000000008 */
[----:B------:R-:W-:Y:S02]  /*04d0*/  DFMA R2, R2, R8, R2 ;  /* 0x000000080202722b */ /* 0x000fe40000000002 */
[----:B------:R-:W0:Y:S06]  /*04e0*/  F2F.F64.F32 R8, R0 ;  /* 0x0000000000087310 */ /* 0x000e2c0000201800 */
[----:B------:R-:W-:-:S08]  /*04f0*/  DFMA R10, -R6, R2, 1 ;  /* 0x3ff00000060a742b */ /* 0x000fd00000000102 */
[----:B------:R-:W-:-:S08]  /*0500*/  DFMA R2, R2, R10, R2 ;  /* 0x0000000a0202722b */ /* 0x000fd00000000002 */
[----:B0-----:R-:W-:-:S08]  /*0510*/  DMUL R10, R8, -R2 ;  /* 0x80000002080a7228 */ /* 0x001fd00000000000 */
[--C-:B------:R-:W-:Y:S02]  /*0520*/  DFMA R12, -R6, R10, -R8.reuse ;  /* 0x0000000a060c722b */ /* 0x100fe40000000908 */
[----:B------:R-:W-:-:S06]  /*0530*/  DADD R8, -RZ, -R8 ;  /* 0x00000000ff087229 */ /* 0x000fcc0000000908 */
[----:B------:R-:W-:-:S04]  /*0540*/  DFMA R2, R2, R12, R10 ;  /* 0x0000000c0202722b */ /* 0x000fc8000000000a */
[----:B------:R-:W-:-:S06]  /*0550*/  FSETP.GEU.AND P1, PT, |R9|, 6.5827683646048100446e-37, PT ;  /* 0x036000000900780b */ /* 0x000fcc0003f2e200 */
[----:B------:R-:W-:-:S05]  /*0560*/  FFMA R10, RZ, R7, R3 ;  /* 0x00000007ff0a7223 */ /* 0x000fca0000000003 */
[----:B------:R-:W-:-:S13]  /*0570*/  FSETP.GT.AND P0, PT, |R10|, 1.469367938527859385e-39, PT ;  /* 0x001000000a00780b */ /* 0x000fda0003f04200 */
[----:B-1----:R-:W-:Y:S05]  /*0580*/  @P0 BRA P1, `(.L_x_30) ;  /* 0x0000000000100947 */ /* 0x002fea0000800000 */
[----:B------:R-:W-:Y:S01]  /*0590*/  IMAD.MOV.U32 R2, RZ, RZ, R8 ;  /* 0x000000ffff027224 */ /* 0x000fe200078e0008 */
[----:B------:R-:W-:Y:S01]  /*05a0*/  MOV R24, 0x5d0 ;  /* 0x000005d000187802 */ /* 0x000fe20000000f00 */
[----:B------:R-:W-:-:S07]  /*05b0*/  IMAD.MOV.U32 R3, RZ, RZ, R9 ;  /* 0x000000ffff037224 */ /* 0x000fce00078e0009 */
[----:B------:R-:W-:Y:S05]  /*05c0*/  CALL.REL.NOINC `($__internal_0_$__cuda_sm20_div_rn_f64_full) ;  /* 0x0000000000487944 */ /* 0x000fea0003c00000 */
.L_x_30:
[----:B------:R-:W-:Y:S05]  /*05d0*/  BSYNC.RECONVERGENT B0 ;  /* 0x0000000000007941 */ /* 0x000fea0003800200 */
.L_x_29:
[----:B------:R0:W1:Y:S01]  /*05e0*/  F2F.F32.F64 R2, R2 ;  /* 0x0000000200027310 */ /* 0x0000620000301000 */
[----:B------:R-:W-:Y:S02]  /*05f0*/  IMAD.MOV.U32 R7, RZ, RZ, 0x3bbb989d ;  /* 0x3bbb989dff077424 */ /* 0x000fe400078e00ff */
[----:B------:R-:W-:Y:S02]  /*0600*/  IMAD.MOV.U32 R9, RZ, RZ, 0x437c0000 ;  /* 0x437c0000ff097424 */ /* 0x000fe400078e00ff */
[----:B0-----:R-:W-:Y:S01]  /*0610*/  FMUL R3, R5, R22 ;  /* 0x0000001605037220 */ /* 0x001fe20000400000 */
[----:B-1----:R-:W-:-:S04]  /*0620*/  FFMA.SAT R0, R2, R7, 0.5 ;  /* 0x3f00000002007423 */ /* 0x002fc80000002007 */
[----:B------:R-:W-:-:S04]  /*0630*/  FFMA.RM R0, R0, R9, 12582913 ;  /* 0x4b40000100007423 */ /* 0x000fc80000004009 */
[C---:B------:R-:W-:Y:S01]  /*0640*/  FADD R7, R0.reuse, -12583039 ;  /* 0xcb40007f00077421 */ /* 0x040fe20000000000 */
[----:B------:R-:W-:-:S03]  /*0650*/  IMAD.SHL.U32 R0, R0, 0x800000, RZ ;  /* 0x0080000000007824 */ /* 0x000fc600078e00ff */
[C---:B------:R-:W-:Y:S02]  /*0660*/  FFMA R9, R2.reuse, 1.4426950216293334961, -R7 ;  /* 0x3fb8aa3b02097823 */ /* 0x040fe40000000807 */
[----:B------:R-:W0:Y:S02]  /*0670*/  LDC.64 R6, c[0x0][0x380] ;  /* 0x0000e000ff067b82 */ /* 0x000e240000000a00 */
[----:B------:R-:W-:-:S06]  /*0680*/  FFMA R9, R2, 1.925963033500011079e-08, R9 ;  /* 0x32a5706002097823 */ /* 0x000fcc0000000009 */
[----:B------:R-:W1:Y:S01]  /*0690*/  MUFU.EX2 R9, R9 ;  /* 0x0000000900097308 */ /* 0x000e620000000800 */
[----:B0-----:R-:W-:-:S04]  /*06a0*/  IMAD.WIDE R4, R4, 0x4, R6 ;  /* 0x0000000404047825 */ /* 0x001fc800078e0206 */
[----:B-1----:R-:W-:-:S04]  /*06b0*/  FMUL R0, R0, R9 ;  /* 0x0000000900007220 */ /* 0x002fc80000400000 */
[----:B------:R-:W-:-:S05]  /*06c0*/  FMUL R3, R0, R3 ;  /* 0x0000000300037220 */ /* 0x000fca0000400000 */
[----:B------:R-:W-:Y:S01]  /*06d0*/  STG.E desc[UR4][R4.64], R3 ;  /* 0x0000000304007986 */ /* 0x000fe2000c101904 */
[----:B------:R-:W-:Y:S05]  /*06e0*/  EXIT ;  /* 0x000000000000794d */ /* 0x000fea0003800000 */
        .weak           $__internal_0_$__cuda_sm20_div_rn_f64_full
        .type           $__internal_0_$__cuda_sm20_div_rn_f64_full,@function
        .size           $__internal_0_$__cuda_sm20_div_rn_f64_full,($__internal_1_$__cuda_sm20_dsqrt_rn_f64_mediumpath_v1 - $__internal_0_$__cuda_sm20_div_rn_f64_full)
$__internal_0_$__cuda_sm20_div_rn_f64_full:
[C---:B------:R-:W-:Y:S01]  /*06f0*/  FSETP.GEU.AND P0, PT, |R7|.reuse, 1.469367938527859385e-39, PT ;  /* 0x001000000700780b */ /* 0x040fe20003f0e200 */
[----:B------:R-:W-:Y:S01]  /*0700*/  IMAD.MOV.U32 R14, RZ, RZ, 0x1 ;  /* 0x00000001ff0e7424 */ /* 0x000fe200078e00ff */
[----:B------:R-:W-:Y:S01]  /*0710*/  LOP3.LUT R8, R7, 0x800fffff, RZ, 0xc0, !PT ;  /* 0x800fffff07087812 */ /* 0x000fe200078ec0ff */
[----:B------:R-:W-:Y:S01]  /*0720*/  IMAD.MOV.U32 R12, RZ, RZ, 0x1ca00000 ;  /* 0x1ca00000ff0c7424 */ /* 0x000fe200078e00ff */
[C---:B------:R-:W-:Y:S01]  /*0730*/  FSETP.GEU.AND P2, PT, |R3|.reuse, 1.469367938527859385e-39, PT ;  /* 0x001000000300780b */ /* 0x040fe20003f4e200 */
[----:B------:R-:W-:Y:S01]  /*0740*/  BSSY.RECONVERGENT B1, `(.L_x_31) ;  /* 0x0000052000017945 */ /* 0x000fe20003800200 */
[----:B------:R-:W-:Y:S01]  /*0750*/  LOP3.LUT R9, R8, 0x3ff00000, RZ, 0xfc, !PT ;  /* 0x3ff0000008097812 */ /* 0x000fe200078efcff */
[----:B------:R-:W-:Y:S01]  /*0760*/  IMAD.MOV.U32 R8, RZ, RZ, R6 ;  /* 0x000000ffff087224 */ /* 0x000fe200078e0006 */
[----:B------:R-:W-:Y:S02]  /*0770*/  LOP3.LUT R20, R3, 0x7ff00000, RZ, 0xc0, !PT ;  /* 0x7ff0000003147812 */ /* 0x000fe400078ec0ff */
[----:B------:R-:W-:-:S03]  /*0780*/  LOP3.LUT R21, R7, 0x7ff00000, RZ, 0xc0, !PT ;  /* 0x7ff0000007157812 */ /* 0x000fc600078ec0ff */
[----:B------:R-:W-:Y:S01]  /*0790*/  @!P0 DMUL R8, R6, 8.98846567431157953865e+307 ;  /* 0x7fe0000006088828 */ /* 0x000fe20000000000 */
[C---:B------:R-:W-:Y:S01]  /*07a0*/  ISETP.GE.U32.AND P1, PT, R20.reuse, R21, PT ;  /* 0x000000151400720c */ /* 0x040fe20003f26070 */
[----:B------:R-:W-:Y:S02]  /*07b0*/  IMAD.MOV.U32 R23, RZ, RZ, R20 ;  /* 0x000000ffff177224 */ /* 0x000fe400078e0014 */
[----:B------:R-:W-:Y:S02]  /*07c0*/  @!P2 LOP3.LUT R17, R7, 0x7ff00000, RZ, 0xc0, !PT ;  /* 0x7ff000000711a812 */ /* 0x000fe400078ec0ff */
[----:B------:R-:W0:Y:S02]  /*07d0*/  MUFU.RCP64H R15, R9 ;  /* 0x00000009000f7308 */ /* 0x000e240000001800 */
[----:B------:R-:W-:Y:S02]  /*07e0*/  @!P2 ISETP.GE.U32.AND P3, PT, R20, R17, PT ;  /* 0x000000111400a20c */ /* 0x000fe40003f66070 */
[----:B------:R-:W-:-:S02]  /*07f0*/  @!P0 LOP3.LUT R21, R9, 0x7ff00000, RZ, 0xc0, !PT ;  /* 0x7ff0000009158812 */ /* 0x000fc400078ec0ff */
[----:B------:R-:W-:-:S03]  /*0800*/  @!P2 SEL R17, R12, 0x63400000, !P3 ;  /* 0x634000000c11a807 */ /* 0x000fc60005800000 */
[----:B------:R-:W-:Y:S01]  /*0810*/  VIADD R26, R21, 0xffffffff ;  /* 0xffffffff151a7836 */ /* 0x000fe20000000000 */
[----:B------:R-:W-:-:S04]  /*0820*/  @!P2 LOP3.LUT R18, R17, 0x80000000, R3, 0xf8, !PT ;  /* 0x800000001112a812 */ /* 0x000fc800078ef803 */
[----:B------:R-:W-:Y:S01]  /*0830*/  @!P2 LOP3.LUT R19, R18, 0x100000, RZ, 0xfc, !PT ;  /* 0x001000001213a812 */ /* 0x000fe200078efcff */
[----:B------:R-:W-:Y:S01]  /*0840*/  @!P2 IMAD.MOV.U32 R18, RZ, RZ, RZ ;  /* 0x000000ffff12a224 */ /* 0x000fe200078e00ff */
[----:B0-----:R-:W-:-:S08]  /*0850*/  DFMA R10, R14, -R8, 1 ;  /* 0x3ff000000e0a742b */ /* 0x001fd00000000808 */
[----:B------:R-:W-:-:S08]  /*0860*/  DFMA R10, R10, R10, R10 ;  /* 0x0000000a0a0a722b */ /* 0x000fd0000000000a */
[----:B------:R-:W-:Y:S01]  /*0870*/  DFMA R14, R14, R10, R14 ;  /* 0x0000000a0e0e722b */ /* 0x000fe2000000000e */
[----:B------:R-:W-:Y:S01]  /*0880*/  SEL R11, R12, 0x63400000, !P1 ;  /* 0x634000000c0b7807 */ /* 0x000fe20004800000 */
[----:B------:R-:W-:-:S03]  /*0890*/  IMAD.MOV.U32 R10, RZ, RZ, R2 ;  /* 0x000000ffff0a7224 */ /* 0x000fc600078e0002 */
[----:B------:R-:W-:-:S03]  /*08a0*/  LOP3.LUT R11, R11, 0x800fffff, R3, 0xf8, !PT ;  /* 0x800fffff0b0b7812 */ /* 0x000fc600078ef803 */
[----:B------:R-:W-:-:S03]  /*08b0*/  DFMA R16, R14, -R8, 1 ;  /* 0x3ff000000e10742b */ /* 0x000fc60000000808 */
[----:B------:R-:W-:-:S05]  /*08c0*/  @!P2 DFMA R10, R10, 2, -R18 ;  /* 0x400000000a0aa82b */ /* 0x000fca0000000812 */
[----:B------:R-:W-:-:S05]  /*08d0*/  DFMA R16, R14, R16, R14 ;  /* 0x000000100e10722b */ /* 0x000fca000000000e */
[----:B------:R-:W-:-:S03]  /*08e0*/  @!P2 LOP3.LUT R23, R11, 0x7ff00000, RZ, 0xc0, !PT ;  /* 0x7ff000000b17a812 */ /* 0x000fc600078ec0ff */
[----:B------:R-:W-:Y:S01]  /*08f0*/  DMUL R14, R16, R10 ;  /* 0x0000000a100e7228 */ /* 0x000fe20000000000 */
[----:B------:R-:W-:-:S04]  /*0900*/  IADD3 R25, PT, PT, R23, -0x1, RZ ;  /* 0xffffffff17197810 */ /* 0x000fc80007ffe0ff */
[----:B------:R-:W-:-:S03]  /*0910*/  ISETP.GT.U32.AND P0, PT, R25, 0x7feffffe, PT ;  /* 0x7feffffe1900780c */ /* 0x000fc60003f04070 */
[----:B------:R-:W-:Y:S01]  /*0920*/  DFMA R18, R14, -R8, R10 ;  /* 0x800000080e12722b */ /* 0x000fe2000000000a */
[----:B------:R-:W-:-:S07]  /*0930*/  ISETP.GT.U32.OR P0, PT, R26, 0x7feffffe, P0 ;  /* 0x7feffffe1a00780c */ /* 0x000fce0000704470 */
[----:B------:R-:W-:-:S06]  /*0940*/  DFMA R18, R16, R18, R14 ;  /* 0x000000121012722b */ /* 0x000fcc000000000e */
[----:B------:R-:W-:Y:S05]  /*0950*/  @P0 BRA `(.L_x_32) ;  /* 0x00000000006c0947 */ /* 0x000fea0003800000 */
[----:B------:R-:W-:-:S04]  /*0960*/  LOP3.LUT R3, R7, 0x7ff00000, RZ, 0xc0, !PT ;  /* 0x7ff0000007037812 */ /* 0x000fc800078ec0ff */
[CC--:B------:R-:W-:Y:S02]  /*0970*/  VIADDMNMX R2, R20.reuse, -R3.reuse, 0xb9600000, !PT ;  /* 0xb960000014027446 */ /* 0x0c0fe40007800903 */
[----:B------:R-:W-:Y:S02]  /*0980*/  ISETP.GE.U32.AND P0, PT, R20, R3, PT ;  /* 0x000000031400720c */ /* 0x000fe40003f06070 */
[----:B------:R-:W-:Y:S02]  /*0990*/  VIMNMX R2, PT, PT, R2, 0x46a00000, PT ;  /* 0x46a0000002027848 */ /* 0x000fe40003fe0100 */
[----:B------:R-:W-:-:S05]  /*09a0*/  SEL R3, R12, 0x63400000, !P0 ;  /* 0x634000000c037807 */ /* 0x000fca0004000000 */
[----:B------:R-:W-:Y:S02]  /*09b0*/  IMAD.IADD R12, R2, 0x1, -R3 ;  /* 0x00000001020c7824 */ /* 0x000fe400078e0a03 */
[----:B------:R-:W-:Y:S02]  /*09c0*/  IMAD.MOV.U32 R2, RZ, RZ, RZ ;  /* 0x000000ffff027224 */ /* 0x000fe400078e00ff */
[----:B------:R-:W-:-:S06]  /*09d0*/  VIADD R3, R12, 0x7fe00000 ;  /* 0x7fe000000c037836 */ /* 0x000fcc0000000000 */
[----:B------:R-:W-:-:S10]  /*09e0*/  DMUL R14, R18, R2 ;  /* 0x00000002120e7228 */ /* 0x000fd40000000000 */
[----:B------:R-:W-:-:S13]  /*09f0*/  FSETP.GTU.AND P0, PT, |R15|, 1.469367938527859385e-39, PT ;  /* 0x001000000f00780b */ /* 0x000fda0003f0c200 */
[----:B------:R-:W-:Y:S05]  /*0a00*/  @P0 BRA `(.L_x_33) ;  /* 0x0000000000940947 */ /* 0x000fea0003800000 */
[----:B------:R-:W-:Y:S01]  /*0a10*/  DFMA R8, R18, -R8, R10 ;  /* 0x800000081208722b */ /* 0x000fe2000000000a */
[----:B------:R-:W-:-:S09]  /*0a20*/  IMAD.MOV.U32 R2, RZ, RZ, RZ ;  /* 0x000000ffff027224 */ /* 0x000fd200078e00ff */
[C---:B------:R-:W-:Y:S02]  /*0a30*/  FSETP.NEU.AND P0, PT, R9.reuse, RZ, PT ;  /* 0x000000ff0900720b */ /* 0x040fe40003f0d000 */
[----:B------:R-:W-:-:S04]  /*0a40*/  LOP3.LUT R11, R9, 0x80000000, R7, 0x48, !PT ;  /* 0x80000000090b7812 */ /* 0x000fc800078e4807 */
[----:B------:R-:W-:-:S07]  /*0a50*/  LOP3.LUT R3, R11, R3, RZ, 0xfc, !PT ;  /* 0x000000030b037212 */ /* 0x000fce00078efcff */
[----:B------:R-:W-:Y:S05]  /*0a60*/  @!P0 BRA `(.L_x_33) ;  /* 0x00000000007c8947 */ /* 0x000fea0003800000 */
[----:B------:R-:W-:Y:S01]  /*0a70*/  IMAD.MOV R7, RZ, RZ, -R12 ;  /* 0x000000ffff077224 */ /* 0x000fe200078e0a0c */
[----:B------:R-:W-:Y:S01]  /*0a80*/  DMUL.RP R2, R18, R2 ;  /* 0x0000000212027228 */ /* 0x000fe20000008000 */
[----:B------:R-:W-:-:S06]  /*0a90*/  IMAD.MOV.U32 R6, RZ, RZ, RZ ;  /* 0x000000ffff067224 */ /* 0x000fcc00078e00ff */
[----:B------:R-:W-:-:S03]  /*0aa0*/  DFMA R6, R14, -R6, R18 ;  /* 0x800000060e06722b */ /* 0x000fc60000000012 */
[----:B------:R-:W-:-:S03]  /*0ab0*/  LOP3.LUT R11, R3, R11, RZ, 0x3c, !PT ;  /* 0x0000000b030b7212 */ /* 0x000fc600078e3cff */
[----:B------:R-:W-:-:S04]  /*0ac0*/  IADD3 R6, PT, PT, -R12, -0x43300000, RZ ;  /* 0xbcd000000c067810 */ /* 0x000fc80007ffe1ff */
[----:B------:R-:W-:-:S04]  /*0ad0*/  FSETP.NEU.AND P0, PT, |R7|, R6, PT ;  /* 0x000000060700720b */ /* 0x000fc80003f0d200 */
[----:B------:R-:W-:Y:S02]  /*0ae0*/  FSEL R14, R2, R14, !P0 ;  /* 0x0000000e020e7208 */ /* 0x000fe40004000000 */
[----:B------:R-:W-:Y:S01]  /*0af0*/  FSEL R15, R11, R15, !P0 ;  /* 0x0000000f0b0f7208 */ /* 0x000fe20004000000 */
[----:B------:R-:W-:Y:S06]  /*0b00*/  BRA `(.L_x_33) ;  /* 0x0000000000547947 */ /* 0x000fec0003800000 */
.L_x_32:
[----:B------:R-:W-:-:S14]  /*0b10*/  DSETP.NAN.AND P0, PT, R2, R2, PT ;  /* 0x000000020200722a */ /* 0x000fdc0003f08000 */
[----:B------:R-:W-:Y:S05]  /*0b20*/  @P0 BRA `(.L_x_34) ;  /* 0x0000000000440947 */ /* 0x000fea0003800000 */
[----:B------:R-:W-:-:S14]  /*0b30*/  DSETP.NAN.AND P0, PT, R6, R6, PT ;  /* 0x000000060600722a */ /* 0x000fdc0003f08000 */
[----:B------:R-:W-:Y:S05]  /*0b40*/  @P0 BRA `(.L_x_35) ;  /* 0x0000000000300947 */ /* 0x000fea0003800000 */
[----:B------:R-:W-:Y:S01]  /*0b50*/  ISETP.NE.AND P0, PT, R23, R21, PT ;  /* 0x000000151700720c */ /* 0x000fe20003f05270 */
[----:B------:R-:W-:Y:S02]  /*0b60*/  IMAD.MOV.U32 R14, RZ, RZ, 0x0 ;  /* 0x00000000ff0e7424 */ /* 0x000fe400078e00ff */
[----:B------:R-:W-:-:S10]  /*0b70*/  IMAD.MOV.U32 R15, RZ, RZ, -0x80000 ;  /* 0xfff80000ff0f7424 */ /* 0x000fd400078e00ff */
[----:B------:R-:W-:Y:S05]  /*0b80*/  @!P0 BRA `(.L_x_33) ;  /* 0x0000000000348947 */ /* 0x000fea0003800000 */
[----:B------:R-:W-:Y:S02]  /*0b90*/  ISETP.NE.AND P0, PT, R23, 0x7ff00000, PT ;  /* 0x7ff000001700780c */ /* 0x000fe40003f05270 */
[----:B------:R-:W-:Y:S02]  /*0ba0*/  LOP3.LUT R15, R3, 0x80000000, R7, 0x48, !PT ;  /* 0x80000000030f7812 */ /* 0x000fe400078e4807 */
[----:B------:R-:W-:-:S13]  /*0bb0*/  ISETP.EQ.OR P0, PT, R21, RZ, !P0 ;  /* 0x000000ff1500720c */ /* 0x000fda0004702670 */
[----:B------:R-:W-:Y:S01]  /*0bc0*/  @P0 LOP3.LUT R2, R15, 0x7ff00000, RZ, 0xfc, !PT ;  /* 0x7ff000000f020812 */ /* 0x000fe200078efcff */
[----:B------:R-:W-:Y:S02]  /*0bd0*/  @!P0 IMAD.MOV.U32 R14, RZ, RZ, RZ ;  /* 0x000000ffff0e8224 */ /* 0x000fe400078e00ff */
[----:B------:R-:W-:Y:S02]  /*0be0*/  @P0 IMAD.MOV.U32 R14, RZ, RZ, RZ ;  /* 0x000000ffff0e0224 */ /* 0x000fe400078e00ff */
[----:B------:R-:W-:Y:S01]  /*0bf0*/  @P0 IMAD.MOV.U32 R15, RZ, RZ, R2 ;  /* 0x000000ffff0f0224 */ /* 0x000fe200078e0002 */
[----:B------:R-:W-:Y:S06]  /*0c00*/  BRA `(.L_x_33) ;  /* 0x0000000000147947 */ /* 0x000fec0003800000 */
.L_x_35:
[----:B------:R-:W-:Y:S01]  /*0c10*/  LOP3.LUT R15, R7, 0x80000, RZ, 0xfc, !PT ;  /* 0x00080000070f7812 */ /* 0x000fe200078efcff */
[----:B------:R-:W-:Y:S01]  /*0c20*/  IMAD.MOV.U32 R14, RZ, RZ, R6 ;  /* 0x000000ffff0e7224 */ /* 0x000fe200078e0006 */
[----:B------:R-:W-:Y:S06]  /*0c30*/  BRA `(.L_x_33) ;  /* 0x0000000000087947 */ /* 0x000fec0003800000 */
.L_x_34:
[----:B------:R-:W-:Y:S01]  /*0c40*/  LOP3.LUT R15, R3, 0x80000, RZ, 0xfc, !PT ;  /* 0x00080000030f7812 */ /* 0x000fe200078efcff */
[----:B------:R-:W-:-:S07]  /*0c50*/  IMAD.MOV.U32 R14, RZ, RZ, R2 ;  /* 0x000000ffff0e7224 */ /* 0x000fce00078e0002 */
.L_x_33:
[----:B------:R-:W-:Y:S05]  /*0c60*/  BSYNC.RECONVERGENT B1 ;  /* 0x0000000000017941 */ /* 0x000fea0003800200 */
.L_x_31:
[----:B------:R-:W-:Y:S01]  /*0c70*/  IMAD.MOV.U32 R25, RZ, RZ, 0x0 ;  /* 0x00000000ff197424 */ /* 0x000fe200078e00ff */
[----:B------:R-:W-:Y:S01]  /*0c80*/  MOV R3, R15 ;  /* 0x0000000f00037202 */ /* 0x000fe20000000f00 */
[----:B------:R-:W-:Y:S02]  /*0c90*/  IMAD.MOV.U32 R2, RZ, RZ, R14 ;  /* 0x000000ffff027224 */ /* 0x000fe400078e000e */
[----:B------:R-:W-:Y:S05]  /*0ca0*/  RET.REL.NODEC R24 `(_Z11mexican_hatPffff) ;  /* 0xfffffff018d47950 */ /* 0x000fea0003c3ffff */
        .weak           $__internal_1_$__cuda_sm20_dsqrt_rn_f64_mediumpath_v1
        .type           $__internal_1_$__cuda_sm20_dsqrt_rn_f64_mediumpath_v1,@function
        .size           $__internal_1_$__cuda_sm20_dsqrt_rn_f64_mediumpath_v1,($__internal_2_$__cuda_sm3x_div_rn_noftz_f32_slowpath - $__internal_1_$__cuda_sm20_dsqrt_rn_f64_mediumpath_v1)
$__internal_1_$__cuda_sm20_dsqrt_rn_f64_mediumpath_v1:
[----:B------:R-:W-:Y:S01]  /*0cb0*/  ISETP.GE.U32.AND P0, PT, R8, -0x3400000, PT ;  /* 0xfcc000000800780c */ /* 0x000fe20003f06070 */
[----:B------:R-:W-:-:S12]  /*0cc0*/  IMAD.MOV.U32 R15, RZ, RZ, R17 ;  /* 0x000000ffff0f7224 */ /* 0x000fd800078e0011 */
[----:B------:R-:W-:Y:S05]  /*0cd0*/  @!P0 BRA `(.L_x_36) ;  /* 0x0000000000208947 */ /* 0x000fea0003800000 */
[----:B------:R-:W-:-:S10]  /*0ce0*/  DFMA.RM R10, R12, R14, R10 ;  /* 0x0000000e0c0a722b */ /* 0x000fd4000000400a */
[----:B------:R-:W-:-:S05]  /*0cf0*/  IADD3 R8, P0, PT, R10, 0x1, RZ ;  /* 0x000000010a087810 */ /* 0x000fca0007f1e0ff */
[----:B------:R-:W-:-:S06]  /*0d00*/  IMAD.X R9, RZ, RZ, R11, P0 ;  /* 0x000000ffff097224 */ /* 0x000fcc00000e060b */
[----:B------:R-:W-:-:S08]  /*0d10*/  DFMA.RP R2, -R10, R8, R2 ;  /* 0x000000080a02722b */ /* 0x000fd00000008102 */
[----:B------:R-:W-:-:S06]  /*0d20*/  DSETP.GT.AND P0, PT, R2, RZ, PT ;  /* 0x000000ff0200722a */ /* 0x000fcc0003f04000 */
[----:B------:R-:W-:Y:S02]  /*0d30*/  FSEL R8, R8, R10, P0 ;  /* 0x0000000a08087208 */ /* 0x000fe40000000000 */
[----:B------:R-:W-:Y:S01]  /*0d40*/  FSEL R9, R9, R11, P0 ;  /* 0x0000000b09097208 */ /* 0x000fe20000000000 */
[----:B------:R-:W-:Y:S06]  /*0d50*/  BRA `(.L_x_37) ;  /* 0x0000000000647947 */ /* 0x000fec0003800000 */
.L_x_36:
[----:B------:R-:W-:-:S14]  /*0d60*/  DSETP.NE.AND P0, PT, R2, RZ, PT ;  /* 0x000000ff0200722a */ /* 0x000fdc0003f05000 */
[----:B------:R-:W-:Y:S05]  /*0d70*/  @!P0 BRA `(.L_x_38) ;  /* 0x0000000000588947 */ /* 0x000fea0003800000 */
[----:B------:R-:W-:-:S13]  /*0d80*/  ISETP.GE.AND P0, PT, R3, RZ, PT ;  /* 0x000000ff0300720c */ /* 0x000fda0003f06270 */
[----:B------:R-:W-:Y:S02]  /*0d90*/  @!P0 IMAD.MOV.U32 R8, RZ, RZ, 0x0 ;  /* 0x00000000ff088424 */ /* 0x000fe400078e00ff */
[----:B------:R-:W-:Y:S01]  /*0da0*/  @!P0 IMAD.MOV.U32 R9, RZ, RZ, -0x80000 ;  /* 0xfff80000ff098424 */ /* 0x000fe200078e00ff */
[----:B------:R-:W-:Y:S06]  /*0db0*/  @!P0 BRA `(.L_x_37) ;  /* 0x00000000004c8947 */ /* 0x000fec0003800000 */
[----:B------:R-:W-:-:S13]  /*0dc0*/  ISETP.GT.AND P0, PT, R3, 0x7fefffff, PT ;  /* 0x7fefffff0300780c */ /* 0x000fda0003f04270 */
[----:B------:R-:W-:Y:S05]  /*0dd0*/  @P0 BRA `(.L_x_38) ;  /* 0x0000000000400947 */ /* 0x000fea0003800000 */
[----:B------:R-:W-:Y:S01]  /*0de0*/  DMUL R2, R2, 8.11296384146066816958e+31 ;  /* 0x4690000002027828 */ /* 0x000fe20000000000 */
[----:B------:R-:W-:Y:S02]  /*0df0*/  IMAD.MOV.U32 R8, RZ, RZ, RZ ;  /* 0x000000ffff087224 */ /* 0x000fe400078e00ff */
[----:B------:R-:W-:Y:S02]  /*0e00*/  IMAD.MOV.U32 R12, RZ, RZ, 0x0 ;  /* 0x00000000ff0c7424 */ /* 0x000fe400078e00ff */
[----:B------:R-:W-:Y:S01]  /*0e10*/  IMAD.MOV.U32 R13, RZ, RZ, 0x3fd80000 ;  /* 0x3fd80000ff0d7424 */ /* 0x000fe200078e00ff */
[----:B------:R-:W0:Y:S02]  /*0e20*/  MUFU.RSQ64H R9, R3 ;  /* 0x0000000300097308 */ /* 0x000e240000001c00 */
[----:B0-----:R-:W-:-:S08]  /*0e30*/  DMUL R10, R8, R8 ;  /* 0x00000008080a7228 */ /* 0x001fd00000000000 */
[----:B------:R-:W-:-:S08]  /*0e40*/  DFMA R10, R2, -R10, 1 ;  /* 0x3ff00000020a742b */ /* 0x000fd0000000080a */
[----:B------:R-:W-:Y:S02]  /*0e50*/  DFMA R12, R10, R12, 0.5 ;  /* 0x3fe000000a0c742b */ /* 0x000fe4000000000c */
[----:B------:R-:W-:-:S08]  /*0e60*/  DMUL R10, R8, R10 ;  /* 0x0000000a080a7228 */ /* 0x000fd00000000000 */
[----:B------:R-:W-:-:S08]  /*0e70*/  DFMA R10, R12, R10, R8 ;  /* 0x0000000a0c0a722b */ /* 0x000fd00000000008 */
[----:B------:R-:W-:Y:S02]  /*0e80*/  DMUL R8, R2, R10 ;  /* 0x0000000a02087228 */ /* 0x000fe40000000000 */
[----:B------:R-:W-:-:S06]  /*0e90*/  VIADD R11, R11, 0xfff00000 ;  /* 0xfff000000b0b7836 */ /* 0x000fcc0000000000 */
[----:B------:R-:W-:-:S08]  /*0ea0*/  DFMA R12, R8, -R8, R2 ;  /* 0x80000008080c722b */ /* 0x000fd00000000002 */
[----:B------:R-:W-:-:S10]  /*0eb0*/  DFMA R8, R10, R12, R8 ;  /* 0x0000000c0a08722b */ /* 0x000fd40000000008 */
[----:B------:R-:W-:Y:S01]  /*0ec0*/  VIADD R9, R9, 0xfcb00000 ;  /* 0xfcb0000009097836 */ /* 0x000fe20000000000 */
[----:B------:R-:W-:Y:S06]  /*0ed0*/  BRA `(.L_x_37) ;  /* 0x0000000000047947 */ /* 0x000fec0003800000 */
.L_x_38:
[----:B------:R-:W-:-:S11]  /*0ee0*/  DADD R8, R2, R2 ;  /* 0x0000000002087229 */ /* 0x000fd60000000002 */
.L_x_37:
[----:B------:R-:W-:-:S04]  /*0ef0*/  IMAD.MOV.U32 R7, RZ, RZ, 0x0 ;  /* 0x00000000ff077424 */ /* 0x000fc800078e00ff */
[----:B------:R-:W-:Y:S05]  /*0f00*/  RET.REL.NODEC R6 `(_Z11mexican_hatPffff) ;  /* 0xfffffff0063c7950 */ /* 0x000fea0003c3ffff */
        .weak           $__internal_2_$__cuda_sm3x_div_rn_noftz_f32_slowpath
        .type           $__internal_2_$__cuda_sm3x_div_rn_noftz_f32_slowpath,@function
        .size           $__internal_2_$__cuda_sm3x_div_rn_noftz_f32_slowpath,(.L_x_53 - $__internal_2_$__cuda_sm3x_div_rn_noftz_f32_slowpath)
$__internal_2_$__cuda_sm3x_div_rn_noftz_f32_slowpath:
[--C-:B------:R-:W-:Y:S01]  /*0f10*/  SHF.R.U32.HI R3, RZ, 0x17, R13.reuse ;  /* 0x00000017ff037819 */ /* 0x100fe2000001160d */
[----:B------:R-:W-:Y:S01]  /*0f20*/  BSSY.RECONVERGENT B1, `(.L_x_39) ;  /* 0x0000065000017945 */ /* 0x000fe20003800200 */
[--C-:B------:R-:W-:Y:S01]  /*0f30*/  SHF.R.U32.HI R2, RZ, 0x17, R0.reuse ;  /* 0x00000017ff027819 */ /* 0x100fe20000011600 */
[----:B------:R-:W-:Y:S01]  /*0f40*/  IMAD.MOV.U32 R8, RZ, RZ, R0 ;  /* 0x000000ffff087224 */ /* 0x000fe200078e0000 */
[----:B------:R-:W-:Y:S01]  /*0f50*/  LOP3.LUT R7, R3, 0xff, RZ, 0xc0, !PT ;  /* 0x000000ff03077812 */ /* 0x000fe200078ec0ff */
[----:B------:R-:W-:Y:S01]  /*0f60*/  IMAD.MOV.U32 R9, RZ, RZ, R13 ;  /* 0x000000ffff097224 */ /* 0x000fe200078e000d */
[----:B------:R-:W-:-:S03]  /*0f70*/  LOP3.LUT R2, R2, 0xff, RZ, 0xc0, !PT ;  /* 0x000000ff02027812 */ /* 0x000fc600078ec0ff */
[----:B------:R-:W-:Y:S02]  /*0f80*/  VIADD R12, R7, 0xffffffff ;  /* 0xffffffff070c7836 */ /* 0x000fe40000000000 */
[----:B------:R-:W-:-:S03]  /*0f90*/  VIADD R11, R2, 0xffffffff ;  /* 0xffffffff020b7836 */ /* 0x000fc60000000000 */
[----:B------:R-:W-:-:S04]  /*0fa0*/  ISETP.GT.U32.AND P0, PT, R12, 0xfd, PT ;  /* 0x000000fd0c00780c */ /* 0x000fc80003f04070 */
[----:B------:R-:W-:-:S13]  /*0fb0*/  ISETP.GT.U32.OR P0, PT, R11, 0xfd, P0 ;  /* 0x000000fd0b00780c */ /* 0x000fda0000704470 */
[----:B------:R-:W-:Y:S01]  /*0fc0*/  @!P0 MOV R10, RZ ;  /* 0x000000ff000a8202 */ /* 0x000fe20000000f00 */
[----:B------:R-:W-:Y:S06]  /*0fd0*/  @!P0 BRA `(.L_x_40) ;  /* 0x0000000000608947 */ /* 0x000fec0003800000 */
[----:B------:R-:W-:Y:S01]  /*0fe0*/  FSETP.GTU.FTZ.AND P0, PT, |R0|, +INF , PT ;  /* 0x7f8000000000780b */ /* 0x000fe20003f1c200 */
[----:B------:R-:W-:Y:S01]  /*0ff0*/  IMAD.MOV.U32 R3, RZ, RZ, R13 ;  /* 0x000000ffff037224 */ /* 0x000fe200078e000d */
[----:B------:R-:W-:-:S04]  /*1000*/  FSETP.GTU.FTZ.AND P1, PT, |R13|, +INF , PT ;  /* 0x7f8000000d00780b */ /* 0x000fc80003f3c200 */
[----:B------:R-:W-:-:S13]  /*1010*/  PLOP3.LUT P0, PT, P0, P1, PT, 0xf8, 0x8f ;  /* 0x00000000008f781c */ /* 0x000fda0000703f70 */
[----:B------:R-:W-:Y:S05]  /*1020*/  @P0 BRA `(.L_x_41) ;  /* 0x00000004004c0947 */ /* 0x000fea0003800000 */
[----:B------:R-:W-:-:S13]  /*1030*/  LOP3.LUT P0, RZ, R9, 0x7fffffff, R8, 0xc8, !PT ;  /* 0x7fffffff09ff7812 */ /* 0x000fda000780c808 */
[----:B------:R-:W-:Y:S05]  /*1040*/  @!P0 BRA `(.L_x_42) ;  /* 0x00000004003c8947 */ /* 0x000fea0003800000 */
[C---:B------:R-:W-:Y:S02]  /*1050*/  FSETP.NEU.FTZ.AND P2, PT, |R0|.reuse, +INF , PT ;  /* 0x7f8000000000780b */ /* 0x040fe40003f5d200 */
[----:B------:R-:W-:Y:S02]  /*1060*/  FSETP.NEU.FTZ.AND P1, PT, |R3|, +INF , PT ;  /* 0x7f8000000300780b */ /* 0x000fe40003f3d200 */
[----:B------:R-:W-:-:S11]  /*1070*/  FSETP.NEU.FTZ.AND P0, PT, |R0|, +INF , PT ;  /* 0x7f8000000000780b */ /* 0x000fd60003f1d200 */
[----:B------:R-:W-:Y:S05]  /*1080*/  @!P1 BRA !P2, `(.L_x_42) ;  /* 0x00000004002c9947 */ /* 0x000fea0005000000 */
[----:B------:R-:W-:-:S04]  /*1090*/  LOP3.LUT P2, RZ, R8, 0x7fffffff, RZ, 0xc0, !PT ;  /* 0x7fffffff08ff7812 */ /* 0x000fc8000784c0ff */
[----:B------:R-:W-:-:S13]  /*10a0*/  PLOP3.LUT P1, PT, P1, P2, PT, 0x2f, 0xf2 ;  /* 0x0000000000f2781c */ /* 0x000fda0000f24577 */
[----:B------:R-:W-:Y:S05]  /*10b0*/  @P1 BRA `(.L_x_43) ;  /* 0x0000000400181947 */ /* 0x000fea0003800000 */
[----:B------:R-:W-:-:S04]  /*10c0*/  LOP3.LUT P1, RZ, R9, 0x7fffffff, RZ, 0xc0, !PT ;  /* 0x7fffffff09ff7812 */ /* 0x000fc8000782c0ff */
[----:B------:R-:W-:-:S13]  /*10d0*/  PLOP3.LUT P0, PT, P0, P1, PT, 0x2f, 0xf2 ;  /* 0x0000000000f2781c */ /* 0x000fda0000702577 */
[----:B------:R-:W-:Y:S05]  /*10e0*/  @P0 BRA `(.L_x_44) ;  /* 0x0000000400000947 */ /* 0x000fea0003800000 */
[----:B------:R-:W-:Y:S02]  /*10f0*/  ISETP.GE.AND P0, PT, R11, RZ, PT ;  /* 0x000000ff0b00720c */ /* 0x000fe40003f06270 */
[----:B------:R-:W-:-:S11]  /*1100*/  ISETP.GE.AND P1, PT, R12, RZ, PT ;  /* 0x000000ff0c00720c */ /* 0x000fd60003f26270 */
[----:B------:R-:W-:Y:S02]  /*1110*/  @P0 IMAD.MOV.U32 R10, RZ, RZ, RZ ;  /* 0x000000ffff0a0224 */ /* 0x000fe400078e00ff */
[----:B------:R-:W-:Y:S01]  /*1120*/  @!P0 FFMA R8, R0, 1.84467440737095516160e+19, RZ ;  /* 0x5f80000000088823 */ /* 0x000fe200000000ff */
[----:B------:R-:W-:Y:S02]  /*1130*/  @!P0 IMAD.MOV.U32 R10, RZ, RZ, -0x40 ;  /* 0xffffffc0ff0a8424 */ /* 0x000fe400078e00ff */
[----:B------:R-:W-:Y:S02]  /*1140*/  @!P1 FFMA R9, R3, 1.84467440737095516160e+19, RZ ;  /* 0x5f80000003099823 */ /* 0x000fe400000000ff */
[----:B------:R-:W-:-:S07]  /*1150*/  @!P1 VIADD R10, R10, 0x40 ;  /* 0x000000400a0a9836 */ /* 0x000fce0000000000 */
.L_x_40:
[----:B------:R-:W-:Y:S01]  /*1160*/  LEA R12, R7, 0xc0800000, 0x17 ;  /* 0xc0800000070c7811 */ /* 0x000fe200078eb8ff */
[----:B------:R-:W-:Y:S01]  /*1170*/  VIADD R3, R2, 0xffffff81 ;  /* 0xffffff8102037836 */ /* 0x000fe20000000000 */
[----:B------:R-:W-:Y:S03]  /*1180*/  BSSY.RECONVERGENT B2, `(.L_x_45) ;  /* 0x0000035000027945 */ /* 0x000fe60003800200 */
[----:B------:R-:W-:Y:S01]  /*1190*/  IMAD.IADD R12, R9, 0x1, -R12 ;  /* 0x00000001090c7824 */ /* 0x000fe200078e0a0c */
[C---:B------:R-:W-:Y:S01]  /*11a0*/  IADD3 R7, PT, PT, R3.reuse, 0x7f, -R7 ;  /* 0x0000007f03077810 */ /* 0x040fe20007ffe807 */
[----:B------:R-:W-:Y:S02]  /*11b0*/  IMAD R2, R3, -0x800000, R8 ;  /* 0xff80000003027824 */ /* 0x000fe400078e0208 */
[----:B------:R-:W0:Y:S01]  /*11c0*/  MUFU.RCP R9, R12 ;  /* 0x0000000c00097308 */ /* 0x000e220000001000 */
[----:B------:R-:W-:Y:S01]  /*11d0*/  FADD.FTZ R11, -R12, -RZ ;  /* 0x800000ff0c0b7221 */ /* 0x000fe20000010100 */
[----:B------:R-:W-:-:S03]  /*11e0*/  IMAD.IADD R7, R7, 0x1, R10 ;  /* 0x0000000107077824 */ /* 0x000fc600078e020a */
[----:B0-----:R-:W-:-:S04]  /*11f0*/  FFMA R14, R9, R11, 1 ;  /* 0x3f800000090e7423 */ /* 0x001fc8000000000b */
[----:B------:R-:W-:-:S04]  /*1200*/  FFMA R15, R9, R14, R9 ;  /* 0x0000000e090f7223 */ /* 0x000fc80000000009 */
[----:B------:R-:W-:-:S04]  /*1210*/  FFMA R8, R2, R15, RZ ;  /* 0x0000000f02087223 */ /* 0x000fc800000000ff */
[----:B------:R-:W-:-:S04]  /*1220*/  FFMA R9, R11, R8, R2 ;  /* 0x000000080b097223 */ /* 0x000fc80000000002 */
[----:B------:R-:W-:-:S04]  /*1230*/  FFMA R8, R15, R9, R8 ;  /* 0x000000090f087223 */ /* 0x000fc80000000008 */
[----:B------:R-:W-:-:S04]  /*1240*/  FFMA R11, R11, R8, R2 ;  /* 0x000000080b0b7223 */ /* 0x000fc80000000002 */
[----:B------:R-:W-:-:S05]  /*1250*/  FFMA R2, R15, R11, R8 ;  /* 0x0000000b0f027223 */ /* 0x000fca0000000008 */
[----:B------:R-:W-:-:S04]  /*1260*/  SHF.R.U32.HI R3, RZ, 0x17, R2 ;  /* 0x00000017ff037819 */ /* 0x000fc80000011602 */
[----:B------:R-:W-:-:S05]  /*1270*/  LOP3.LUT R3, R3, 0xff, RZ, 0xc0, !PT ;  /* 0x000000ff03037812 */ /* 0x000fca00078ec0ff */
[----:B------:R-:W-:-:S04]  /*1280*/  IMAD.IADD R9, R3, 0x1, R7 ;  /* 0x0000000103097824 */ /* 0x000fc800078e0207 */
[----:B------:R-:W-:-:S05]  /*1290*/  VIADD R3, R9, 0xffffffff ;  /* 0xffffffff09037836 */ /* 0x000fca0000000000 */
[----:B------:R-:W-:-:S13]  /*12a0*/  ISETP.GE.U32.AND P0, PT, R3, 0xfe, PT ;  /* 0x000000fe0300780c */ /* 0x000fda0003f06070 */
[----:B------:R-:W-:Y:S05]  /*12b0*/  @!P0 BRA `(.L_x_46) ;  /* 0x0000000000808947 */ /* 0x000fea0003800000 */
[----:B------:R-:W-:-:S13]  /*12c0*/  ISETP.GT.AND P0, PT, R9, 0xfe, PT ;  /* 0x000000fe0900780c */ /* 0x000fda0003f04270 */
[----:B------:R-:W-:Y:S05]  /*12d0*/  @P0 BRA `(.L_x_47) ;  /* 0x00000000006c0947 */ /* 0x000fea0003800000 */
[----:B------:R-:W-:-:S13]  /*12e0*/  ISETP.GE.AND P0, PT, R9, 0x1, PT ;  /* 0x000000010900780c */ /* 0x000fda0003f06270 */
[----:B------:R-:W-:Y:S05]  /*12f0*/  @P0 BRA `(.L_x_48) ;  /* 0x0000000000740947 */ /* 0x000fea0003800000 */
[----:B------:R-:W-:Y:S02]  /*1300*/  ISETP.GE.AND P0, PT, R9, -0x18, PT ;  /* 0xffffffe80900780c */ /* 0x000fe40003f06270 */
[----:B------:R-:W-:-:S11]  /*1310*/  LOP3.LUT R2, R2, 0x80000000, RZ, 0xc0, !PT ;  /* 0x8000000002027812 */ /* 0x000fd600078ec0ff */
[----:B------:R-:W-:Y:S05]  /*1320*/  @!P0 BRA `(.L_x_48) ;  /* 0x0000000000688947 */ /* 0x000fea0003800000 */
[-CC-:B------:R-:W-:Y:S01]  /*1330*/  FFMA.RZ R3, R15, R11.reuse, R8.reuse ;  /* 0x0000000b0f037223 */ /* 0x180fe2000000c008 */
[C---:B------:R-:W-:Y:S01]  /*1340*/  VIADD R10, R9.reuse, 0x20 ;  /* 0x00000020090a7836 */ /* 0x040fe20000000000 */
[C---:B------:R-:W-:Y:S02]  /*1350*/  ISETP.NE.AND P2, PT, R9.reuse, RZ, PT ;  /* 0x000000ff0900720c */ /* 0x040fe40003f45270 */
[----:B------:R-:W-:Y:S01]  /*1360*/  ISETP.NE.AND P1, PT, R9, RZ, PT ;  /* 0x000000ff0900720c */ /* 0x000fe20003f25270 */
[----:B------:R-:W-:Y:S01]  /*1370*/  IMAD.MOV R9, RZ, RZ, -R9 ;  /* 0x000000ffff097224 */ /* 0x000fe200078e0a09 */
[----:B------:R-:W-:Y:S01]  /*1380*/  LOP3.LUT R7, R3, 0x7fffff, RZ, 0xc0, !PT ;  /* 0x007fffff03077812 */ /* 0x000fe200078ec0ff */
[CCC-:B------:R-:W-:Y:S01]  /*1390*/  FFMA.RP R3, R15.reuse, R11.reuse, R8.reuse ;  /* 0x0000000b0f037223 */ /* 0x1c0fe20000008008 */
[----:B------:R-:W-:Y:S02]  /*13a0*/  FFMA.RM R8, R15, R11, R8 ;  /* 0x0000000b0f087223 */ /* 0x000fe40000004008 */
[----:B------:R-:W-:-:S03]  /*13b0*/  LOP3.LUT R7, R7, 0x800000, RZ, 0xfc, !PT ;  /* 0x0080000007077812 */ /* 0x000fc600078efcff */
[----:B------:R-:W-:Y:S02]  /*13c0*/  FSETP.NEU.FTZ.AND P0, PT, R3, R8, PT ;  /* 0x000000080300720b */ /* 0x000fe40003f1d000 */
[----:B------:R-:W-:Y:S02]  /*13d0*/  SHF.L.U32 R10, R7, R10, RZ ;  /* 0x0000000a070a7219 */ /* 0x000fe400000006ff */
[----:B------:R-:W-:Y:S02]  /*13e0*/  SEL R8, R9, RZ, P2 ;  /* 0x000000ff09087207 */ /* 0x000fe40001000000 */
[----:B------:R-:W-:Y:S02]  /*13f0*/  ISETP.NE.AND P1, PT, R10, RZ, P1 ;  /* 0x000000ff0a00720c */ /* 0x000fe40000f25270 */
[----:B------:R-:W-:Y:S02]  /*1400*/  SHF.R.U32.HI R8, RZ, R8, R7 ;  /* 0x00000008ff087219 */ /* 0x000fe40000011607 */
[----:B------:R-:W-:-:S02]  /*1410*/  PLOP3.LUT P0, PT, P0, P1, PT, 0xf8, 0x8f ;  /* 0x00000000008f781c */ /* 0x000fc40000703f70 */
[----:B------:R-:W-:Y:S02]  /*1420*/  SHF.R.U32.HI R10, RZ, 0x1, R8 ;  /* 0x00000001ff0a7819 */ /* 0x000fe40000011608 */
[----:B------:R-:W-:-:S04]  /*1430*/  SEL R3, RZ, 0x1, !P0 ;  /* 0x00000001ff037807 */ /* 0x000fc80004000000 */
[----:B------:R-:W-:-:S04]  /*1440*/  LOP3.LUT R3, R3, 0x1, R10, 0xf8, !PT ;  /* 0x0000000103037812 */ /* 0x000fc800078ef80a */
[----:B------:R-:W-:-:S05]  /*1450*/  LOP3.LUT R3, R3, R8, RZ, 0xc0, !PT ;  /* 0x0000000803037212 */ /* 0x000fca00078ec0ff */
[----:B------:R-:W-:-:S05]  /*1460*/  IMAD.IADD R3, R10, 0x1, R3 ;  /* 0x000000010a037824 */ /* 0x000fca00078e0203 */
[----:B------:R-:W-:Y:S01]  /*1470*/  LOP3.LUT R2, R3, R2, RZ, 0xfc, !PT ;  /* 0x0000000203027212 */ /* 0x000fe200078efcff */
[----:B------:R-:W-:Y:S06]  /*1480*/  BRA `(.L_x_48) ;  /* 0x0000000000107947 */ /* 0x000fec0003800000 */
.L_x_47:
[----:B------:R-:W-:-:S04]  /*1490*/  LOP3.LUT R2, R2, 0x80000000, RZ, 0xc0, !PT ;  /* 0x8000000002027812 */ /* 0x000fc800078ec0ff */
[----:B------:R-:W-:Y:S01]  /*14a0*/  LOP3.LUT R2, R2, 0x7f800000, RZ, 0xfc, !PT ;  /* 0x7f80000002027812 */ /* 0x000fe200078efcff */
[----:B------:R-:W-:Y:S06]  /*14b0*/  BRA `(.L_x_48) ;  /* 0x0000000000047947 */ /* 0x000fec0003800000 */
.L_x_46:
[----:B------:R-:W-:-:S07]  /*14c0*/  IMAD R2, R7, 0x800000, R2 ;  /* 0x0080000007027824 */ /* 0x000fce00078e0202 */
.L_x_48:
[----:B------:R-:W-:Y:S05]  /*14d0*/  BSYNC.RECONVERGENT B2 ;  /* 0x0000000000027941 */ /* 0x000fea0003800200 */
.L_x_45:
[----:B------:R-:W-:Y:S05]  /*14e0*/  BRA `(.L_x_49) ;  /* 0x0000000000207947 */ /* 0x000fea0003800000 */
.L_x_44:
[----:B------:R-:W-:-:S04]  /*14f0*/  LOP3.LUT R2, R9, 0x80000000, R8, 0x48, !PT ;  /* 0x8000000009027812 */ /* 0x000fc800078e4808 */
[----:B------:R-:W-:Y:S01]  /*1500*/  LOP3.LUT R2, R2, 0x7f800000, RZ, 0xfc, !PT ;  /* 0x7f80000002027812 */ /* 0x000fe200078efcff */
[----:B------:R-:W-:Y:S06]  /*1510*/  BRA `(.L_x_49) ;  /* 0x0000000000147947 */ /* 0x000fec0003800000 */
.L_x_43:
[----:B------:R-:W-:Y:S01]  /*1520*/  LOP3.LUT R2, R9, 0x80000000, R8, 0x48, !PT ;  /* 0x8000000009027812 */ /* 0x000fe200078e4808 */
[----:B------:R-:W-:Y:S06]  /*1530*/  BRA `(.L_x_49) ;  /* 0x00000000000c7947 */ /* 0x000fec0003800000 */
.L_x_42:
[----:B------:R-:W0:Y:S01]  /*1540*/  MUFU.RSQ R2, -QNAN ;  /* 0xffc0000000027908 */ /* 0x000e220000001400 */
[----:B------:R-:W-:Y:S05]  /*1550*/  BRA `(.L_x_49) ;  /* 0x0000000000047947 */ /* 0x000fea0003800000 */
.L_x_41:
[----:B------:R-:W-:-:S07]  /*1560*/  FADD.FTZ R2, R0, R3 ;  /* 0x0000000300027221 */ /* 0x000fce0000010000 */
.L_x_49:
[----:B------:R-:W-:Y:S05]  /*1570*/  BSYNC.RECONVERGENT B1 ;  /* 0x0000000000017941 */ /* 0x000fea0003800200 */
.L_x_39:
[----:B------:R-:W-:-:S04]  /*1580*/  IMAD.MOV.U32 R7, RZ, RZ, 0x0 ;  /* 0x00000000ff077424 */ /* 0x000fc800078e00ff */
[----:B0-----:R-:W-:Y:S05]  /*1590*/  RET.REL.NODEC R6 `(_Z11mexican_hatPffff) ;  /* 0xffffffe806987950 */ /* 0x001fea0003c3ffff */
.L_x_50:
        /* <DEDUP_REMOVED lines=14> */
.L_x_53:


//--------------------- .nv.shared.reserved.0     --------------------------
	.section	.nv.shared.reserved.0,"aw",@nobits
	.weak		__nv_reservedSMEM_offset_0_alias
	.size		__nv_reservedSMEM_offset_0_alias, 0, 64
	.other		__nv_reservedSMEM_offset_0_alias,@"STO_CUDA_RESERVED_SHARED STV_DEFAULT"
__nv_reservedSMEM_offset_0_alias:
	.zero		0
	.zero		64


//--------------------- .nv.shared._Z28cross_correlate_with_waveletPfS_S_ii --------------------------
	.section	.nv.shared._Z28cross_correlate_with_waveletPfS_S_ii,"aw",@nobits
	.sectionflags	@""
	.align	4
.nv.shared._Z28cross_correlate_with_waveletPfS_S_ii:
	.zero		1056


//--------------------- .nv.constant0._Z6get_rrPiS_S_iii --------------------------
	.section	.nv.constant0._Z6get_rrPiS_S_iii,"a",@progbits
	.sectionflags	@""
	.align	4
.nv.constant0._Z6get_rrPiS_S_iii:
	.zero		932


//--------------------- .nv.constant0._Z12clean_resultPiiiii --------------------------
	.section	.nv.constant0._Z12clean_resultPiiiii,"a",@progbits
	.sectionflags	@""
	.align	4
.nv.constant0._Z12clean_resultPiiiii:
	.zero		920


//--------------------- .nv.constant0._Z14get_compact_rrPiS_ii --------------------------
	.section	.nv.constant0._Z14get_compact_rrPiS_ii,"a",@progbits
	.sectionflags	@""
	.align	4
.nv.constant0._Z14get_compact_rrPiS_ii:
	.zero		920


//--------------------- .nv.constant0._Z7scatterPiS_S_S_i --------------------------
	.section	.nv.constant0._Z7scatterPiS_S_S_i,"a",@progbits
	.sectionflags	@""
	.align	4
.nv.constant0._Z7scatterPiS_S_S_i:
	.zero		932


//--------------------- .nv.constant0._Z14moving_averagePiS_ii --------------------------
	.section	.nv.constant0._Z14moving_averagePiS_ii,"a",@progbits
	.sectionflags	@""
	.align	4
.nv.constant0._Z14moving_averagePiS_ii:
	.zero		920


//--------------------- .nv.constant0._Z7nonzeroPiS_i --------------------------
	.section	.nv.constant0._Z7nonzeroPiS_i,"a",@progbits
	.sectionflags	@""
	.align	4
.nv.constant0._Z7nonzeroPiS_i:
	.zero		916


//--------------------- .nv.constant0._Z13index_of_peakPiS_S_ --------------------------
	.section	.nv.constant0._Z13index_of_peakPiS_S_,"a",@progbits
	.sectionflags	@""
	.align	4
.nv.constant0._Z13index_of_peakPiS_S_:
	.zero		920


//--------------------- .nv.constant0._Z11merge_leadsPiS_iS_iS_i --------------------------
	.section	.nv.constant0._Z11merge_leadsPiS_iS_iS_i,"a",@progbits
	.sectionflags	@""
	.align	4
.nv.constant0._Z11merge_leadsPiS_iS_iS_i:
	.zero		948


//--------------------- .nv.constant0._Z11edge_detectPiS_i --------------------------
	.section	.nv.constant0._Z11edge_detectPiS_i,"a",@progbits
	.sectionflags	@""
	.align	4
.nv.constant0._Z11edge_detectPiS_i:
	.zero		916


//--------------------- .nv.constant0._Z9thresholdPiPff --------------------------
	.section	.nv.constant0._Z9thresholdPiPff,"a",@progbits
	.sectionflags	@""
	.align	4
.nv.constant0._Z9thresholdPiPff:
	.zero		916


//--------------------- .nv.constant0._Z28cross_correlate_with_waveletPfS_S_ii --------------------------
	.section	.nv.constant0._Z28cross_correlate_with_waveletPfS_S_ii,"a",@progbits
	.sectionflags	@""
	.align	4
.nv.constant0._Z28cross_correlate_with_waveletPfS_S_ii:
	.zero		928


//--------------------- .nv.constant0._Z8to_floatPfP6__halfi --------------------------
	.section	.nv.constant0._Z8to_floatPfP6__halfi,"a",@progbits
	.sectionflags	@""
	.align	4
.nv.constant0._Z8to_floatPfP6__halfi:
	.zero		916


//--------------------- .nv.constant0._Z11mexican_hatPffff --------------------------
	.section	.nv.constant0._Z11mexican_hatPffff,"a",@progbits
	.sectionflags	@""
	.align	4
.nv.constant0._Z11mexican_hatPffff:
	.zero		916


//--------------------- SYMBOLS --------------------------

	.type		.nv.reservedSmem.offset0,@object
	.size		.nv.reservedSmem.offset0,0x4
	.type		.nv.reservedSmem.cap,@object
	.size		.nv.reservedSmem.cap,0x4
